	.target	sm_90a

	.elftype	@"ET_EXEC"


//--------------------- .note.nv.tkinfo           --------------------------
	.section	.note.nv.tkinfo,"",@"SHT_NOTE"
	.sectionflags	@"SHF_NOTE_NV_TKINFO"
	.tkinfo
        /*0018*/ 	.word	0x00000002
        /*0030*/ 	.string	""
        /*0030*/ 	.string	"ptxas"
        /*0030*/ 	.string	"Cuda compilation tools, release 13.0, V13.0.88"
        /*0030*/ 	.string	"Build cuda_13.0.r13.0/compiler.36424714_0"
        /*0030*/ 	.string	"-arch sm_90a -m 64 "



//--------------------- .note.nv.cuinfo           --------------------------
	.section	.note.nv.cuinfo,"",@"SHT_NOTE"
	.sectionflags	@"SHF_NOTE_NV_CUINFO"
        /*0018*/ 	.short	0x0002
        /*001a*/ 	.short	0x005a
        /*001c*/ 	.short	0x0082
	.zero		2


//--------------------- .nv.info                  --------------------------
	.section	.nv.info,"",@"SHT_CUDA_INFO"
	.align	4


	//----- nvinfo : EIATTR_REGCOUNT
	.align		4
        /*0000*/ 	.byte	0x04, 0x2f
        /*0002*/ 	.short	(.L_15 - .L_14)
	.align		4
.L_14:
        /*0004*/ 	.word	index@(_ZN7cutlass13device_kernelINS_4gemm6kernel13GemmUniversalIN4cute5tupleIJiiiiEEENS1_10collective13CollectiveMmaINS1_34MainloopSm90TmaGmmaWarpSpecializedILi7ENS5_IJNS4_1CILi1EEESB_SB_EEENS1_35KernelTmaWarpSpecializedCooperativeEEENS5_IJNSA_ILi128EEENSA_ILi256EEENSA_ILi32EEEEEENS_6half_tENS5_IJlSB_lEEESJ_SK_NS4_8TiledMMAINS4_8MMA_AtomIJNS4_4SM904GMMA26MMA_64x256x16_F32F16F16_SSILNSO_5MajorE0ELSQ_0ELNSO_7ScaleInE1ELSR_1EEEEEENS4_6LayoutINS5_IJNSA_ILi2EEESB_SB_EEENS5_IJSB_NSA_ILi0EEESX_EEEEENS5_IJNS4_10UnderscoreES10_S10_EEEEENS4_13SM90_TMA_LOADENS4_14ComposedLayoutINS4_7SwizzleILi2ELi4ELi3EEENS4_18smem_ptr_flag_bitsILi16EEENSU_INS5_IJNSA_ILi8EEESH_EEENS5_IJSH_SB_EEEEEEEvNS4_8identityES13_S1D_vS1E_EENS_8epilogue10collective6detail29Sm90TmaWarpSpecializedAdapterINS1H_15DefaultEpilogueISJ_SK_SK_NS1G_6thread17LinearCombinationISJ_Li1EffLNS1L_9ScaleType4KindE0ELNS_15FloatRoundStyleE2ESJ_EENS1_15EpilogueDefaultEEEEEvvEEEEvNT_6ParamsE)
        /*0008*/ 	.word	0x000000a8


	//----- nvinfo : EIATTR_FRAME_SIZE
	.align		4
.L_15:
        /*000c*/ 	.byte	0x04, 0x11
        /*000e*/ 	.short	(.L_17 - .L_16)
	.align		4
.L_16:
        /*0010*/ 	.word	index@(_ZN7cutlass13device_kernelINS_4gemm6kernel13GemmUniversalIN4cute5tupleIJiiiiEEENS1_10collective13CollectiveMmaINS1_34MainloopSm90TmaGmmaWarpSpecializedILi7ENS5_IJNS4_1CILi1EEESB_SB_EEENS1_35KernelTmaWarpSpecializedCooperativeEEENS5_IJNSA_ILi128EEENSA_ILi256EEENSA_ILi32EEEEEENS_6half_tENS5_IJlSB_lEEESJ_SK_NS4_8TiledMMAINS4_8MMA_AtomIJNS4_4SM904GMMA26MMA_64x256x16_F32F16F16_SSILNSO_5MajorE0ELSQ_0ELNSO_7ScaleInE1ELSR_1EEEEEENS4_6LayoutINS5_IJNSA_ILi2EEESB_SB_EEENS5_IJSB_NSA_ILi0EEESX_EEEEENS5_IJNS4_10UnderscoreES10_S10_EEEEENS4_13SM90_TMA_LOADENS4_14ComposedLayoutINS4_7SwizzleILi2ELi4ELi3EEENS4_18smem_ptr_flag_bitsILi16EEENSU_INS5_IJNSA_ILi8EEESH_EEENS5_IJSH_SB_EEEEEEEvNS4_8identityES13_S1D_vS1E_EENS_8epilogue10collective6detail29Sm90TmaWarpSpecializedAdapterINS1H_15DefaultEpilogueISJ_SK_SK_NS1G_6thread17LinearCombinationISJ_Li1EffLNS1L_9ScaleType4KindE0ELNS_15FloatRoundStyleE2ESJ_EENS1_15EpilogueDefaultEEEEEvvEEEEvNT_6ParamsE)
        /*0014*/ 	.word	0x00000000


	//----- nvinfo : EIATTR_MIN_STACK_SIZE
	.align		4
.L_17:
        /*0018*/ 	.byte	0x04, 0x12
        /*001a*/ 	.short	(.L_19 - .L_18)
	.align		4
.L_18:
        /*001c*/ 	.word	index@(_ZN7cutlass13device_kernelINS_4gemm6kernel13GemmUniversalIN4cute5tupleIJiiiiEEENS1_10collective13CollectiveMmaINS1_34MainloopSm90TmaGmmaWarpSpecializedILi7ENS5_IJNS4_1CILi1EEESB_SB_EEENS1_35KernelTmaWarpSpecializedCooperativeEEENS5_IJNSA_ILi128EEENSA_ILi256EEENSA_ILi32EEEEEENS_6half_tENS5_IJlSB_lEEESJ_SK_NS4_8TiledMMAINS4_8MMA_AtomIJNS4_4SM904GMMA26MMA_64x256x16_F32F16F16_SSILNSO_5MajorE0ELSQ_0ELNSO_7ScaleInE1ELSR_1EEEEEENS4_6LayoutINS5_IJNSA_ILi2EEESB_SB_EEENS5_IJSB_NSA_ILi0EEESX_EEEEENS5_IJNS4_10UnderscoreES10_S10_EEEEENS4_13SM90_TMA_LOADENS4_14ComposedLayoutINS4_7SwizzleILi2ELi4ELi3EEENS4_18smem_ptr_flag_bitsILi16EEENSU_INS5_IJNSA_ILi8EEESH_EEENS5_IJSH_SB_EEEEEEEvNS4_8identityES13_S1D_vS1E_EENS_8epilogue10collective6detail29Sm90TmaWarpSpecializedAdapterINS1H_15DefaultEpilogueISJ_SK_SK_NS1G_6thread17LinearCombinationISJ_Li1EffLNS1L_9ScaleType4KindE0ELNS_15FloatRoundStyleE2ESJ_EENS1_15EpilogueDefaultEEEEEvvEEEEvNT_6ParamsE)
        /*0020*/ 	.word	0x00000000
.L_19:


//--------------------- .nv.compat                --------------------------
	.section	.nv.compat,"",@"SHT_CUDA_COMPAT_INFO"
	.align	4
        /*0000*/ 	.byte	0x02, 0x09, 0x01, 0x00, 0x02, 0x02, 0x04, 0x00, 0x02, 0x05, 0x05, 0x00, 0x03, 0x07, 0x01, 0x01
        /*0010*/ 	.byte	0x02, 0x03, 0x01, 0x00, 0x02, 0x06, 0x01, 0x00, 0x04, 0x0b, 0x08, 0x00, 0x00, 0x00, 0x00, 0x00
        /*0020*/ 	.byte	0x00, 0x00, 0x00, 0x00


//--------------------- .nv.info._ZN7cutlass13device_kernelINS_4gemm6kernel13GemmUniversalIN4cute5tupleIJiiiiEEENS1_10collective13CollectiveMmaINS1_34MainloopSm90TmaGmmaWarpSpecializedILi7ENS5_IJNS4_1CILi1EEESB_SB_EEENS1_35KernelTmaWarpSpecializedCooperativeEEENS5_IJNSA_ILi128EEENSA_ILi256EEENSA_ILi32EEEEEENS_6half_tENS5_IJlSB_lEEESJ_SK_NS4_8TiledMMAINS4_8MMA_AtomIJNS4_4SM904GMMA26MMA_64x256x16_F32F16F16_SSILNSO_5MajorE0ELSQ_0ELNSO_7ScaleInE1ELSR_1EEEEEENS4_6LayoutINS5_IJNSA_ILi2EEESB_SB_EEENS5_IJSB_NSA_ILi0EEESX_EEEEENS5_IJNS4_10UnderscoreES10_S10_EEEEENS4_13SM90_TMA_LOADENS4_14ComposedLayoutINS4_7SwizzleILi2ELi4ELi3EEENS4_18smem_ptr_flag_bitsILi16EEENSU_INS5_IJNSA_ILi8EEESH_EEENS5_IJSH_SB_EEEEEEEvNS4_8identityES13_S1D_vS1E_EENS_8epilogue10collective6detail29Sm90TmaWarpSpecializedAdapterINS1H_15DefaultEpilogueISJ_SK_SK_NS1G_6thread17LinearCombinationISJ_Li1EffLNS1L_9ScaleType4KindE0ELNS_15FloatRoundStyleE2ESJ_EENS1_15EpilogueDefaultEEEEEvvEEEEvNT_6ParamsE --------------------------
	.section	.nv.info._ZN7cutlass13device_kernelINS_4gemm6kernel13GemmUniversalIN4cute5tupleIJiiiiEEENS1_10collective13CollectiveMmaINS1_34MainloopSm90TmaGmmaWarpSpecializedILi7ENS5_IJNS4_1CILi1EEESB_SB_EEENS1_35KernelTmaWarpSpecializedCooperativeEEENS5_IJNSA_ILi128EEENSA_ILi256EEENSA_ILi32EEEEEENS_6half_tENS5_IJlSB_lEEESJ_SK_NS4_8TiledMMAINS4_8MMA_AtomIJNS4_4SM904GMMA26MMA_64x256x16_F32F16F16_SSILNSO_5MajorE0ELSQ_0ELNSO_7ScaleInE1ELSR_1EEEEEENS4_6LayoutINS5_IJNSA_ILi2EEESB_SB_EEENS5_IJSB_NSA_ILi0EEESX_EEEEENS5_IJNS4_10UnderscoreES10_S10_EEEEENS4_13SM90_TMA_LOADENS4_14ComposedLayoutINS4_7SwizzleILi2ELi4ELi3EEENS4_18smem_ptr_flag_bitsILi16EEENSU_INS5_IJNSA_ILi8EEESH_EEENS5_IJSH_SB_EEEEEEEvNS4_8identityES13_S1D_vS1E_EENS_8epilogue10collective6detail29Sm90TmaWarpSpecializedAdapterINS1H_15DefaultEpilogueISJ_SK_SK_NS1G_6thread17LinearCombinationISJ_Li1EffLNS1L_9ScaleType4KindE0ELNS_15FloatRoundStyleE2ESJ_EENS1_15EpilogueDefaultEEEEEvvEEEEvNT_6ParamsE,"",@"SHT_CUDA_INFO"
	.sectionflags	@""
	.align	4


	//----- nvinfo : EIATTR_CUDA_API_VERSION
	.align		4
        /*0000*/ 	.byte	0x04, 0x37
        /*0002*/ 	.short	(.L_21 - .L_20)
.L_20:
        /*0004*/ 	.word	0x00000082


	//----- nvinfo : EIATTR_KPARAM_INFO
	.align		4
.L_21:
        /*0008*/ 	.byte	0x04, 0x17
        /*000a*/ 	.short	(.L_23 - .L_22)
.L_22:
        /*000c*/ 	.word	0x00000000
        /*0010*/ 	.short	0x0000
        /*0012*/ 	.short	0x0070
        /*0014*/ 	.byte	0x00, 0xf0, 0x01, 0x10


	//----- nvinfo : EIATTR_SPARSE_MMA_MASK
	.align		4
.L_23:
        /*0018*/ 	.byte	0x03, 0x50
        /*001a*/ 	.short	0x0000


	//----- nvinfo : EIATTR_MAXREG_COUNT
	.align		4
        /*001c*/ 	.byte	0x03, 0x1b
        /*001e*/ 	.short	0x00a8


	//----- nvinfo : EIATTR_NUM_BARRIERS
	.align		4
        /*0020*/ 	.byte	0x02, 0x4c
        /*0022*/ 	.byte	0x01
	.zero		1


	//----- nvinfo : EIATTR_EXTERNS
	.align		4
        /*0024*/ 	.byte	0x04, 0x0f
        /*0026*/ 	.short	(.L_25 - .L_24)


	//   ....[0]....
	.align		4
.L_24:
        /*0028*/ 	.word	index@(__assertfail)


	//----- nvinfo : EIATTR_MERCURY_ISA_VERSION
	.align		4
.L_25:
        /*002c*/ 	.byte	0x03, 0x5f
        /*002e*/ 	.short	0x0101


	//----- nvinfo : EIATTR_INT_WARP_WIDE_INSTR_OFFSETS
	.align		4
        /*0030*/ 	.byte	0x04, 0x31
        /*0032*/ 	.short	(.L_27 - .L_26)


	//   ....[0]....
.L_26:
        /*0034*/ 	.word	0x00000410


	//   ....[1]....
        /*0038*/ 	.word	0x00000440


	//   ....[2]....
        /*003c*/ 	.word	0x00000520


	//----- nvinfo : EIATTR_COOP_GROUP_MASK_REGIDS
	.align		4
.L_27:
        /*0040*/ 	.byte	0x04, 0x29
        /*0042*/ 	.short	(.L_29 - .L_28)


	//   ....[0]....
.L_28:
        /*0044*/ 	.word	0xffffffff


	//   ....[1]....
        /*0048*/ 	.word	0xffffffff


	//   ....[2]....
        /*004c*/ 	.word	0xffffffff


	//   ....[3]....
        /*0050*/ 	.word	0xffffffff


	//   ....[4]....
        /*0054*/ 	.word	0xffffffff


	//----- nvinfo : EIATTR_COOP_GROUP_INSTR_OFFSETS
	.align		4
.L_29:
        /*0058*/ 	.byte	0x04, 0x28
        /*005a*/ 	.short	(.L_31 - .L_30)


	//   ....[0]....
.L_30:
        /*005c*/ 	.word	0x00000060


	//   ....[1]....
        /*0060*/ 	.word	0x00000070


	//   ....[2]....
        /*0064*/ 	.word	0x00000130


	//   ....[3]....
        /*0068*/ 	.word	0x00000320


	//   ....[4]....
        /*006c*/ 	.word	0x00000fd0


	//----- nvinfo : EIATTR_REG_RECONFIG
	.align		4
.L_31:
        /*0070*/ 	.byte	0x01, 0x54
	.zero		2


	//----- nvinfo : EIATTR_SYSCALL_OFFSETS
	.align		4
        /*0074*/ 	.byte	0x04, 0x46
        /*0076*/ 	.short	(.L_33 - .L_32)


	//   ....[0]....
.L_32:
        /*0078*/ 	.word	0x00001190


	//----- nvinfo : EIATTR_MBARRIER_INSTR_OFFSETS
	.align		4
.L_33:
        /*007c*/ 	.byte	0x04, 0x39
        /*007e*/ 	.short	(.L_35 - .L_34)


	//   ....[0]....
.L_34:
        /*0080*/ 	.word	0x00000230
        /*0084*/ 	.word	0x000000ff
        /*0088*/ 	.word	0x00000000
        /*008c*/ 	.short	0x0100
        /*008e*/ 	.byte	0x08
	.zero		1


	//   ....[1]....
        /*0090*/ 	.word	0x00000240
        /*0094*/ 	.word	0x000000ff
        /*0098*/ 	.word	0x00000038
        /*009c*/ 	.short	0x0100
        /*009e*/ 	.byte	0x08
	.zero		1


	//   ....[2]....
        /*00a0*/ 	.word	0x00000250
        /*00a4*/ 	.word	0x000000ff
        /*00a8*/ 	.word	0x00000008
        /*00ac*/ 	.short	0x0100
        /*00ae*/ 	.byte	0x08
	.zero		1


	//   ....[3]....
        /*00b0*/ 	.word	0x00000260
        /*00b4*/ 	.word	0x000000ff
        /*00b8*/ 	.word	0x00000040
        /*00bc*/ 	.short	0x0100
        /*00be*/ 	.byte	0x08
	.zero		1


	//   ....[4]....
        /*00c0*/ 	.word	0x00000270
        /*00c4*/ 	.word	0x000000ff
        /*00c8*/ 	.word	0x00000010
        /*00cc*/ 	.short	0x0100
        /*00ce*/ 	.byte	0x08
	.zero		1


	//   ....[5]....
        /*00d0*/ 	.word	0x00000280
        /*00d4*/ 	.word	0x000000ff
        /*00d8*/ 	.word	0x00000048
        /*00dc*/ 	.short	0x0100
        /*00de*/ 	.byte	0x08
	.zero		1


	//   ....[6]....
        /*00e0*/ 	.word	0x00000290
        /*00e4*/ 	.word	0x000000ff
        /*00e8*/ 	.word	0x00000018
        /*00ec*/ 	.short	0x0100
        /*00ee*/ 	.byte	0x08
	.zero		1


	//   ....[7]....
        /*00f0*/ 	.word	0x000002a0
        /*00f4*/ 	.word	0x000000ff
        /*00f8*/ 	.word	0x00000050
        /*00fc*/ 	.short	0x0100
        /*00fe*/ 	.byte	0x08
	.zero		1


	//   ....[8]....
        /*0100*/ 	.word	0x000002b0
        /*0104*/ 	.word	0x000000ff
        /*0108*/ 	.word	0x00000020
        /*010c*/ 	.short	0x0100
        /*010e*/ 	.byte	0x08
	.zero		1


	//   ....[9]....
        /*0110*/ 	.word	0x000002c0
        /*0114*/ 	.word	0x000000ff
        /*0118*/ 	.word	0x00000058
        /*011c*/ 	.short	0x0100
        /*011e*/ 	.byte	0x08
	.zero		1


	//   ....[10]....
        /*0120*/ 	.word	0x000002d0
        /*0124*/ 	.word	0x000000ff
        /*0128*/ 	.word	0x00000028
        /*012c*/ 	.short	0x0100
        /*012e*/ 	.byte	0x08
	.zero		1


	//   ....[11]....
        /*0130*/ 	.word	0x000002e0
        /*0134*/ 	.word	0x000000ff
        /*0138*/ 	.word	0x00000060
        /*013c*/ 	.short	0x0100
        /*013e*/ 	.byte	0x08
	.zero		1


	//   ....[12]....
        /*0140*/ 	.word	0x000002f0
        /*0144*/ 	.word	0x000000ff
        /*0148*/ 	.word	0x00000030
        /*014c*/ 	.short	0x0100
        /*014e*/ 	.byte	0x08
	.zero		1


	//   ....[13]....
        /*0150*/ 	.word	0x00000300
        /*0154*/ 	.word	0x000000ff
        /*0158*/ 	.word	0x00000068
        /*015c*/ 	.short	0x0100
        /*015e*/ 	.byte	0x08
	.zero		1


	//   ....[14]....
        /*0160*/ 	.word	0x00000590
        /*0164*/ 	.word	0x000000ff
        /*0168*/ 	.word	0x00000080
        /*016c*/ 	.short	0x0100
        /*016e*/ 	.byte	0x06
	.zero		1


	//   ....[15]....
        /*0170*/ 	.word	0x000005f0
        /*0174*/ 	.word	0x000000ff
        /*0178*/ 	.word	0x00000088
        /*017c*/ 	.short	0x0100
        /*017e*/ 	.byte	0x06
	.zero		1


	//   ....[16]....
        /*0180*/ 	.word	0x00001210
        /*0184*/ 	.word	0x00000003
        /*0188*/ 	.word	0x00000000
        /*018c*/ 	.short	0x010a
        /*018e*/ 	.byte	0x3f
	.zero		1


	//   ....[17]....
        /*0190*/ 	.word	0x00001250
        /*0194*/ 	.word	0x00000003
        /*0198*/ 	.word	0x00000000
        /*019c*/ 	.short	0x010a
        /*019e*/ 	.byte	0x3f
	.zero		1


	//   ....[18]....
        /*01a0*/ 	.word	0x00001500
        /*01a4*/ 	.word	0x000000ff
        /*01a8*/ 	.word	0x00000000
        /*01ac*/ 	.short	0x010a
        /*01ae*/ 	.byte	0x04
	.zero		1


	//   ....[19]....
        /*01b0*/ 	.word	0x00001540
        /*01b4*/ 	.word	0x000000ff
        /*01b8*/ 	.word	0x00000000
        /*01bc*/ 	.short	0x010a
        /*01be*/ 	.byte	0x04
	.zero		1


	//   ....[20]....
        /*01c0*/ 	.word	0x000016b0
        /*01c4*/ 	.word	0x000000ff
        /*01c8*/ 	.word	0x00000000
        /*01cc*/ 	.short	0x0101
        /*01ce*/ 	.byte	0x04
	.zero		1


	//   ....[21]....
        /*01d0*/ 	.word	0x000018d0
        /*01d4*/ 	.word	0x000000ff
        /*01d8*/ 	.word	0x00000000
        /*01dc*/ 	.short	0x0101
        /*01de*/ 	.byte	0x04
	.zero		1


	//   ....[22]....
        /*01e0*/ 	.word	0x0000a760
        /*01e4*/ 	.word	0x0000000e
        /*01e8*/ 	.word	0x00000038
        /*01ec*/ 	.short	0x010a
        /*01ee*/ 	.byte	0x3f
	.zero		1


	//   ....[23]....
        /*01f0*/ 	.word	0x0000ab40
        /*01f4*/ 	.word	0x00000006
        /*01f8*/ 	.word	0x00000088
        /*01fc*/ 	.short	0x0101
        /*01fe*/ 	.byte	0x3f
	.zero		1


	//   ....[24]....
        /*0200*/ 	.word	0x0000b230
        /*0204*/ 	.word	0x00000007
        /*0208*/ 	.word	0x00000000
        /*020c*/ 	.short	0x010a
        /*020e*/ 	.byte	0x3f
	.zero		1


	//   ....[25]....
        /*0210*/ 	.word	0x0000b2b0
        /*0214*/ 	.word	0x00000009
        /*0218*/ 	.word	0x00000000
        /*021c*/ 	.short	0x010a
        /*021e*/ 	.byte	0x3f
	.zero		1


	//   ....[26]....
        /*0220*/ 	.word	0x0000b340
        /*0224*/ 	.word	0x00000006
        /*0228*/ 	.word	0x00000000
        /*022c*/ 	.short	0x010a
        /*022e*/ 	.byte	0x3f
	.zero		1


	//   ....[27]....
        /*0230*/ 	.word	0x0000b3d0
        /*0234*/ 	.word	0x00000009
        /*0238*/ 	.word	0x00000000
        /*023c*/ 	.short	0x010a
        /*023e*/ 	.byte	0x3f
	.zero		1


	//   ....[28]....
        /*0240*/ 	.word	0x0000b460
        /*0244*/ 	.word	0x00000006
        /*0248*/ 	.word	0x00000000
        /*024c*/ 	.short	0x010a
        /*024e*/ 	.byte	0x3f
	.zero		1


	//   ....[29]....
        /*0250*/ 	.word	0x0000b4f0
        /*0254*/ 	.word	0x00000009
        /*0258*/ 	.word	0x00000000
        /*025c*/ 	.short	0x010a
        /*025e*/ 	.byte	0x3f
	.zero		1


	//   ....[30]....
        /*0260*/ 	.word	0x0000b580
        /*0264*/ 	.word	0x00000003
        /*0268*/ 	.word	0x00000000
        /*026c*/ 	.short	0x010a
        /*026e*/ 	.byte	0x3f
	.zero		1


	//   ....[31]....
        /*0270*/ 	.word	0x0000b5e0
        /*0274*/ 	.word	0x00000003
        /*0278*/ 	.word	0x00000000
        /*027c*/ 	.short	0x010a
        /*027e*/ 	.byte	0x3f
	.zero		1


	//   ....[32]....
        /*0280*/ 	.word	0x0000b640
        /*0284*/ 	.word	0x00000004
        /*0288*/ 	.word	0x00000000
        /*028c*/ 	.short	0x010a
        /*028e*/ 	.byte	0x3f
	.zero		1


	//   ....[33]....
        /*0290*/ 	.word	0x0000b710
        /*0294*/ 	.word	0x0000000e
        /*0298*/ 	.word	0x00000038
        /*029c*/ 	.short	0x010a
        /*029e*/ 	.byte	0x3f
	.zero		1


	//   ....[34]....
        /*02a0*/ 	.word	0x0000b7e0
        /*02a4*/ 	.word	0x00000007
        /*02a8*/ 	.word	0x00000000
        /*02ac*/ 	.short	0x010a
        /*02ae*/ 	.byte	0x3f
	.zero		1


	//   ....[35]....
        /*02b0*/ 	.word	0x0000b830
        /*02b4*/ 	.word	0x00000009
        /*02b8*/ 	.word	0x00000000
        /*02bc*/ 	.short	0x010a
        /*02be*/ 	.byte	0x3f
	.zero		1


	//   ....[36]....
        /*02c0*/ 	.word	0x0000b880
        /*02c4*/ 	.word	0x00000006
        /*02c8*/ 	.word	0x00000000
        /*02cc*/ 	.short	0x010a
        /*02ce*/ 	.byte	0x3f
	.zero		1


	//   ....[37]....
        /*02d0*/ 	.word	0x0000b8d0
        /*02d4*/ 	.word	0x00000009
        /*02d8*/ 	.word	0x00000000
        /*02dc*/ 	.short	0x010a
        /*02de*/ 	.byte	0x3f
	.zero		1


	//   ....[38]....
        /*02e0*/ 	.word	0x0000b920
        /*02e4*/ 	.word	0x00000006
        /*02e8*/ 	.word	0x00000000
        /*02ec*/ 	.short	0x010a
        /*02ee*/ 	.byte	0x3f
	.zero		1


	//   ....[39]....
        /*02f0*/ 	.word	0x0000b970
        /*02f4*/ 	.word	0x00000009
        /*02f8*/ 	.word	0x00000000
        /*02fc*/ 	.short	0x010a
        /*02fe*/ 	.byte	0x3f
	.zero		1


	//----- nvinfo : EIATTR_NUM_MBARRIERS
	.align		4
.L_35:
        /*0300*/ 	.byte	0x03, 0x38
        /*0302*/ 	.short	0x0010


	//----- nvinfo : EIATTR_EXIT_INSTR_OFFSETS
	.align		4
        /*0304*/ 	.byte	0x04, 0x1c
        /*0306*/ 	.short	(.L_37 - .L_36)


	//   ....[0]....
.L_36:
        /*0308*/ 	.word	0x00000640


	//   ....[1]....
        /*030c*/ 	.word	0x00000f00


	//   ....[2]....
        /*0310*/ 	.word	0x00009dd0


	//   ....[3]....
        /*0314*/ 	.word	0x0000a400


	//   ....[4]....
        /*0318*/ 	.word	0x0000b5d0


	//----- nvinfo : EIATTR_MAX_THREADS
	.align		4
.L_37:
        /*031c*/ 	.byte	0x04, 0x05
        /*031e*/ 	.short	(.L_39 - .L_38)
.L_38:
        /*0320*/ 	.word	0x00000180
        /*0324*/ 	.word	0x00000001
        /*0328*/ 	.word	0x00000001


	//----- nvinfo : EIATTR_CRS_STACK_SIZE
	.align		4
.L_39:
        /*032c*/ 	.byte	0x04, 0x1e
        /*032e*/ 	.short	(.L_41 - .L_40)
.L_40:
        /*0330*/ 	.word	0x00000000


	//----- nvinfo : EIATTR_CBANK_PARAM_SIZE
	.align		4
.L_41:
        /*0334*/ 	.byte	0x03, 0x19
        /*0336*/ 	.short	0x0470


	//----- nvinfo : EIATTR_PARAM_CBANK
	.align		4
        /*0338*/ 	.byte	0x04, 0x0a
        /*033a*/ 	.short	(.L_43 - .L_42)
	.align		4
.L_42:
        /*033c*/ 	.word	index@(.nv.constant0._ZN7cutlass13device_kernelINS_4gemm6kernel13GemmUniversalIN4cute5tupleIJiiiiEEENS1_10collective13CollectiveMmaINS1_34MainloopSm90TmaGmmaWarpSpecializedILi7ENS5_IJNS4_1CILi1EEESB_SB_EEENS1_35KernelTmaWarpSpecializedCooperativeEEENS5_IJNSA_ILi128EEENSA_ILi256EEENSA_ILi32EEEEEENS_6half_tENS5_IJlSB_lEEESJ_SK_NS4_8TiledMMAINS4_8MMA_AtomIJNS4_4SM904GMMA26MMA_64x256x16_F32F16F16_SSILNSO_5MajorE0ELSQ_0ELNSO_7ScaleInE1ELSR_1EEEEEENS4_6LayoutINS5_IJNSA_ILi2EEESB_SB_EEENS5_IJSB_NSA_ILi0EEESX_EEEEENS5_IJNS4_10UnderscoreES10_S10_EEEEENS4_13SM90_TMA_LOADENS4_14ComposedLayoutINS4_7SwizzleILi2ELi4ELi3EEENS4_18smem_ptr_flag_bitsILi16EEENSU_INS5_IJNSA_ILi8EEESH_EEENS5_IJSH_SB_EEEEEEEvNS4_8identityES13_S1D_vS1E_EENS_8epilogue10collective6detail29Sm90TmaWarpSpecializedAdapterINS1H_15DefaultEpilogueISJ_SK_SK_NS1G_6thread17LinearCombinationISJ_Li1EffLNS1L_9ScaleType4KindE0ELNS_15FloatRoundStyleE2ESJ_EENS1_15EpilogueDefaultEEEEEvvEEEEvNT_6ParamsE)
        /*0340*/ 	.short	0x0210
        /*0342*/ 	.short	0x0470


	//----- nvinfo : EIATTR_SW_WAR
	.align		4
.L_43:
        /*0344*/ 	.byte	0x04, 0x36
        /*0346*/ 	.short	(.L_45 - .L_44)
.L_44:
        /*0348*/ 	.word	0x00000008
.L_45:


//--------------------- .nv.callgraph             --------------------------
	.section	.nv.callgraph,"",@"SHT_CUDA_CALLGRAPH"
	.align	4
	.sectionentsize	8
	.align		4
        /*0000*/ 	.word	0x00000000
	.align		4
        /*0004*/ 	.word	0xffffffff
	.align		4
        /*0008*/ 	.word	index@(_ZN7cutlass13device_kernelINS_4gemm6kernel13GemmUniversalIN4cute5tupleIJiiiiEEENS1_10collective13CollectiveMmaINS1_34MainloopSm90TmaGmmaWarpSpecializedILi7ENS5_IJNS4_1CILi1EEESB_SB_EEENS1_35KernelTmaWarpSpecializedCooperativeEEENS5_IJNSA_ILi128EEENSA_ILi256EEENSA_ILi32EEEEEENS_6half_tENS5_IJlSB_lEEESJ_SK_NS4_8TiledMMAINS4_8MMA_AtomIJNS4_4SM904GMMA26MMA_64x256x16_F32F16F16_SSILNSO_5MajorE0ELSQ_0ELNSO_7ScaleInE1ELSR_1EEEEEENS4_6LayoutINS5_IJNSA_ILi2EEESB_SB_EEENS5_IJSB_NSA_ILi0EEESX_EEEEENS5_IJNS4_10UnderscoreES10_S10_EEEEENS4_13SM90_TMA_LOADENS4_14ComposedLayoutINS4_7SwizzleILi2ELi4ELi3EEENS4_18smem_ptr_flag_bitsILi16EEENSU_INS5_IJNSA_ILi8EEESH_EEENS5_IJSH_SB_EEEEEEEvNS4_8identityES13_S1D_vS1E_EENS_8epilogue10collective6detail29Sm90TmaWarpSpecializedAdapterINS1H_15DefaultEpilogueISJ_SK_SK_NS1G_6thread17LinearCombinationISJ_Li1EffLNS1L_9ScaleType4KindE0ELNS_15FloatRoundStyleE2ESJ_EENS1_15EpilogueDefaultEEEEEvvEEEEvNT_6ParamsE)
	.align		4
        /*000c*/ 	.word	index@(__assertfail)
	.align		4
        /*0010*/ 	.word	0x00000000
	.align		4
        /*0014*/ 	.word	0xfffffffe
	.align		4
        /*0018*/ 	.word	0x00000000
	.align		4
        /*001c*/ 	.word	0xfffffffd
	.align		4
        /*0020*/ 	.word	0x00000000
	.align		4
        /*0024*/ 	.word	0xfffffffc


//--------------------- .nv.constant4             --------------------------
	.section	.nv.constant4,"a",@progbits
	.align	8
	.align		8
.nv.constant4:
        /*0000*/ 	.dword	__assertfail
	.align		8
        /*0008*/ 	.dword	__unnamed_1
	.align		8
        /*0010*/ 	.dword	_ZN40_INTERNAL_5a3a94a2_4_k_cu_1288053f_212084cuda3std3__45__cpo5beginE
	.align		8
        /*0018*/ 	.dword	_ZN40_INTERNAL_5a3a94a2_4_k_cu_1288053f_212084cuda3std3__45__cpo3endE
	.align		8
        /*0020*/ 	.dword	_ZN40_INTERNAL_5a3a94a2_4_k_cu_1288053f_212084cuda3std3__45__cpo6cbeginE
	.align		8
        /*0028*/ 	.dword	_ZN40_INTERNAL_5a3a94a2_4_k_cu_1288053f_212084cuda3std3__45__cpo4cendE
	.align		8
        /*0030*/ 	.dword	_ZN40_INTERNAL_5a3a94a2_4_k_cu_1288053f_212084cuda3std3__442_GLOBAL__N__5a3a94a2_4_k_cu_1288053f_212086ignoreE
	.align		8
        /*0038*/ 	.dword	_ZN40_INTERNAL_5a3a94a2_4_k_cu_1288053f_212084cuda3std3__419piecewise_constructE
	.align		8
        /*0040*/ 	.dword	_ZN40_INTERNAL_5a3a94a2_4_k_cu_1288053f_212084cuda3std3__48in_placeE
	.align		8
        /*0048*/ 	.dword	_ZN40_INTERNAL_5a3a94a2_4_k_cu_1288053f_212084cuda3std6ranges3__45__cpo4swapE
	.align		8
        /*0050*/ 	.dword	_ZN40_INTERNAL_5a3a94a2_4_k_cu_1288053f_212084cuda3std6ranges3__45__cpo9iter_moveE
	.align		8
        /*0058*/ 	.dword	_ZN40_INTERNAL_5a3a94a2_4_k_cu_1288053f_212084cute7productE
	.align		8
        /*0060*/ 	.dword	_ZN40_INTERNAL_5a3a94a2_4_k_cu_1288053f_212084cute1_E
	.align		8
        /*0068*/ 	.dword	$str$22
	.align		8
        /*0070*/ 	.dword	$str$23


//--------------------- .text._ZN7cutlass13device_kernelINS_4gemm6kernel13GemmUniversalIN4cute5tupleIJiiiiEEENS1_10collective13CollectiveMmaINS1_34MainloopSm90TmaGmmaWarpSpecializedILi7ENS5_IJNS4_1CILi1EEESB_SB_EEENS1_35KernelTmaWarpSpecializedCooperativeEEENS5_IJNSA_ILi128EEENSA_ILi256EEENSA_ILi32EEEEEENS_6half_tENS5_IJlSB_lEEESJ_SK_NS4_8TiledMMAINS4_8MMA_AtomIJNS4_4SM904GMMA26MMA_64x256x16_F32F16F16_SSILNSO_5MajorE0ELSQ_0ELNSO_7ScaleInE1ELSR_1EEEEEENS4_6LayoutINS5_IJNSA_ILi2EEESB_SB_EEENS5_IJSB_NSA_ILi0EEESX_EEEEENS5_IJNS4_10UnderscoreES10_S10_EEEEENS4_13SM90_TMA_LOADENS4_14ComposedLayoutINS4_7SwizzleILi2ELi4ELi3EEENS4_18smem_ptr_flag_bitsILi16EEENSU_INS5_IJNSA_ILi8EEESH_EEENS5_IJSH_SB_EEEEEEEvNS4_8identityES13_S1D_vS1E_EENS_8epilogue10collective6detail29Sm90TmaWarpSpecializedAdapterINS1H_15DefaultEpilogueISJ_SK_SK_NS1G_6thread17LinearCombinationISJ_Li1EffLNS1L_9ScaleType4KindE0ELNS_15FloatRoundStyleE2ESJ_EENS1_15EpilogueDefaultEEEEEvvEEEEvNT_6ParamsE --------------------------
	.section	.text._ZN7cutlass13device_kernelINS_4gemm6kernel13GemmUniversalIN4cute5tupleIJiiiiEEENS1_10collective13CollectiveMmaINS1_34MainloopSm90TmaGmmaWarpSpecializedILi7ENS5_IJNS4_1CILi1EEESB_SB_EEENS1_35KernelTmaWarpSpecializedCooperativeEEENS5_IJNSA_ILi128EEENSA_ILi256EEENSA_ILi32EEEEEENS_6half_tENS5_IJlSB_lEEESJ_SK_NS4_8TiledMMAINS4_8MMA_AtomIJNS4_4SM904GMMA26MMA_64x256x16_F32F16F16_SSILNSO_5MajorE0ELSQ_0ELNSO_7ScaleInE1ELSR_1EEEEEENS4_6LayoutINS5_IJNSA_ILi2EEESB_SB_EEENS5_IJSB_NSA_ILi0EEESX_EEEEENS5_IJNS4_10UnderscoreES10_S10_EEEEENS4_13SM90_TMA_LOADENS4_14ComposedLayoutINS4_7SwizzleILi2ELi4ELi3EEENS4_18smem_ptr_flag_bitsILi16EEENSU_INS5_IJNSA_ILi8EEESH_EEENS5_IJSH_SB_EEEEEEEvNS4_8identityES13_S1D_vS1E_EENS_8epilogue10collective6detail29Sm90TmaWarpSpecializedAdapterINS1H_15DefaultEpilogueISJ_SK_SK_NS1G_6thread17LinearCombinationISJ_Li1EffLNS1L_9ScaleType4KindE0ELNS_15FloatRoundStyleE2ESJ_EENS1_15EpilogueDefaultEEEEEvvEEEEvNT_6ParamsE,"ax",@progbits
	.align	128
.text._ZN7cutlass13device_kernelINS_4gemm6kernel13GemmUniversalIN4cute5tupleIJiiiiEEENS1_10collective13CollectiveMmaINS1_34MainloopSm90TmaGmmaWarpSpecializedILi7ENS5_IJNS4_1CILi1EEESB_SB_EEENS1_35KernelTmaWarpSpecializedCooperativeEEENS5_IJNSA_ILi128EEENSA_ILi256EEENSA_ILi32EEEEEENS_6half_tENS5_IJlSB_lEEESJ_SK_NS4_8TiledMMAINS4_8MMA_AtomIJNS4_4SM904GMMA26MMA_64x256x16_F32F16F16_SSILNSO_5MajorE0ELSQ_0ELNSO_7ScaleInE1ELSR_1EEEEEENS4_6LayoutINS5_IJNSA_ILi2EEESB_SB_EEENS5_IJSB_NSA_ILi0EEESX_EEEEENS5_IJNS4_10UnderscoreES10_S10_EEEEENS4_13SM90_TMA_LOADENS4_14ComposedLayoutINS4_7SwizzleILi2ELi4ELi3EEENS4_18smem_ptr_flag_bitsILi16EEENSU_INS5_IJNSA_ILi8EEESH_EEENS5_IJSH_SB_EEEEEEEvNS4_8identityES13_S1D_vS1E_EENS_8epilogue10collective6detail29Sm90TmaWarpSpecializedAdapterINS1H_15DefaultEpilogueISJ_SK_SK_NS1G_6thread17LinearCombinationISJ_Li1EffLNS1L_9ScaleType4KindE0ELNS_15FloatRoundStyleE2ESJ_EENS1_15EpilogueDefaultEEEEEvvEEEEvNT_6ParamsE:
        .type           _ZN7cutlass13device_kernelINS_4gemm6kernel13GemmUniversalIN4cute5tupleIJiiiiEEENS1_10collective13CollectiveMmaINS1_34MainloopSm90TmaGmmaWarpSpecializedILi7ENS5_IJNS4_1CILi1EEESB_SB_EEENS1_35KernelTmaWarpSpecializedCooperativeEEENS5_IJNSA_ILi128EEENSA_ILi256EEENSA_ILi32EEEEEENS_6half_tENS5_IJlSB_lEEESJ_SK_NS4_8TiledMMAINS4_8MMA_AtomIJNS4_4SM904GMMA26MMA_64x256x16_F32F16F16_SSILNSO_5MajorE0ELSQ_0ELNSO_7ScaleInE1ELSR_1EEEEEENS4_6LayoutINS5_IJNSA_ILi2EEESB_SB_EEENS5_IJSB_NSA_ILi0EEESX_EEEEENS5_IJNS4_10UnderscoreES10_S10_EEEEENS4_13SM90_TMA_LOADENS4_14ComposedLayoutINS4_7SwizzleILi2ELi4ELi3EEENS4_18smem_ptr_flag_bitsILi16EEENSU_INS5_IJNSA_ILi8EEESH_EEENS5_IJSH_SB_EEEEEEEvNS4_8identityES13_S1D_vS1E_EENS_8epilogue10collective6detail29Sm90TmaWarpSpecializedAdapterINS1H_15DefaultEpilogueISJ_SK_SK_NS1G_6thread17LinearCombinationISJ_Li1EffLNS1L_9ScaleType4KindE0ELNS_15FloatRoundStyleE2ESJ_EENS1_15EpilogueDefaultEEEEEvvEEEEvNT_6ParamsE,@function
        .size           _ZN7cutlass13device_kernelINS_4gemm6kernel13GemmUniversalIN4cute5tupleIJiiiiEEENS1_10collective13CollectiveMmaINS1_34MainloopSm90TmaGmmaWarpSpecializedILi7ENS5_IJNS4_1CILi1EEESB_SB_EEENS1_35KernelTmaWarpSpecializedCooperativeEEENS5_IJNSA_ILi128EEENSA_ILi256EEENSA_ILi32EEEEEENS_6half_tENS5_IJlSB_lEEESJ_SK_NS4_8TiledMMAINS4_8MMA_AtomIJNS4_4SM904GMMA26MMA_64x256x16_F32F16F16_SSILNSO_5MajorE0ELSQ_0ELNSO_7ScaleInE1ELSR_1EEEEEENS4_6LayoutINS5_IJNSA_ILi2EEESB_SB_EEENS5_IJSB_NSA_ILi0EEESX_EEEEENS5_IJNS4_10UnderscoreES10_S10_EEEEENS4_13SM90_TMA_LOADENS4_14ComposedLayoutINS4_7SwizzleILi2ELi4ELi3EEENS4_18smem_ptr_flag_bitsILi16EEENSU_INS5_IJNSA_ILi8EEESH_EEENS5_IJSH_SB_EEEEEEEvNS4_8identityES13_S1D_vS1E_EENS_8epilogue10collective6detail29Sm90TmaWarpSpecializedAdapterINS1H_15DefaultEpilogueISJ_SK_SK_NS1G_6thread17LinearCombinationISJ_Li1EffLNS1L_9ScaleType4KindE0ELNS_15FloatRoundStyleE2ESJ_EENS1_15EpilogueDefaultEEEEEvvEEEEvNT_6ParamsE,(.L_x_328 - _ZN7cutlass13device_kernelINS_4gemm6kernel13GemmUniversalIN4cute5tupleIJiiiiEEENS1_10collective13CollectiveMmaINS1_34MainloopSm90TmaGmmaWarpSpecializedILi7ENS5_IJNS4_1CILi1EEESB_SB_EEENS1_35KernelTmaWarpSpecializedCooperativeEEENS5_IJNSA_ILi128EEENSA_ILi256EEENSA_ILi32EEEEEENS_6half_tENS5_IJlSB_lEEESJ_SK_NS4_8TiledMMAINS4_8MMA_AtomIJNS4_4SM904GMMA26MMA_64x256x16_F32F16F16_SSILNSO_5MajorE0ELSQ_0ELNSO_7ScaleInE1ELSR_1EEEEEENS4_6LayoutINS5_IJNSA_ILi2EEESB_SB_EEENS5_IJSB_NSA_ILi0EEESX_EEEEENS5_IJNS4_10UnderscoreES10_S10_EEEEENS4_13SM90_TMA_LOADENS4_14ComposedLayoutINS4_7SwizzleILi2ELi4ELi3EEENS4_18smem_ptr_flag_bitsILi16EEENSU_INS5_IJNSA_ILi8EEESH_EEENS5_IJSH_SB_EEEEEEEvNS4_8identityES13_S1D_vS1E_EENS_8epilogue10collective6detail29Sm90TmaWarpSpecializedAdapterINS1H_15DefaultEpilogueISJ_SK_SK_NS1G_6thread17LinearCombinationISJ_Li1EffLNS1L_9ScaleType4KindE0ELNS_15FloatRoundStyleE2ESJ_EENS1_15EpilogueDefaultEEEEEvvEEEEvNT_6ParamsE)
        .other          _ZN7cutlass13device_kernelINS_4gemm6kernel13GemmUniversalIN4cute5tupleIJiiiiEEENS1_10collective13CollectiveMmaINS1_34MainloopSm90TmaGmmaWarpSpecializedILi7ENS5_IJNS4_1CILi1EEESB_SB_EEENS1_35KernelTmaWarpSpecializedCooperativeEEENS5_IJNSA_ILi128EEENSA_ILi256EEENSA_ILi32EEEEEENS_6half_tENS5_IJlSB_lEEESJ_SK_NS4_8TiledMMAINS4_8MMA_AtomIJNS4_4SM904GMMA26MMA_64x256x16_F32F16F16_SSILNSO_5MajorE0ELSQ_0ELNSO_7ScaleInE1ELSR_1EEEEEENS4_6LayoutINS5_IJNSA_ILi2EEESB_SB_EEENS5_IJSB_NSA_ILi0EEESX_EEEEENS5_IJNS4_10UnderscoreES10_S10_EEEEENS4_13SM90_TMA_LOADENS4_14ComposedLayoutINS4_7SwizzleILi2ELi4ELi3EEENS4_18smem_ptr_flag_bitsILi16EEENSU_INS5_IJNSA_ILi8EEESH_EEENS5_IJSH_SB_EEEEEEEvNS4_8identityES13_S1D_vS1E_EENS_8epilogue10collective6detail29Sm90TmaWarpSpecializedAdapterINS1H_15DefaultEpilogueISJ_SK_SK_NS1G_6thread17LinearCombinationISJ_Li1EffLNS1L_9ScaleType4KindE0ELNS_15FloatRoundStyleE2ESJ_EENS1_15EpilogueDefaultEEEEEvvEEEEvNT_6ParamsE,@"STO_CUDA_ENTRY STV_DEFAULT"
_ZN7cutlass13device_kernelINS_4gemm6kernel13GemmUniversalIN4cute5tupleIJiiiiEEENS1_10collective13CollectiveMmaINS1_34MainloopSm90TmaGmmaWarpSpecializedILi7ENS5_IJNS4_1CILi1EEESB_SB_EEENS1_35KernelTmaWarpSpecializedCooperativeEEENS5_IJNSA_ILi128EEENSA_ILi256EEENSA_ILi32EEEEEENS_6half_tENS5_IJlSB_lEEESJ_SK_NS4_8TiledMMAINS4_8MMA_AtomIJNS4_4SM904GMMA26MMA_64x256x16_F32F16F16_SSILNSO_5MajorE0ELSQ_0ELNSO_7ScaleInE1ELSR_1EEEEEENS4_6LayoutINS5_IJNSA_ILi2EEESB_SB_EEENS5_IJSB_NSA_ILi0EEESX_EEEEENS5_IJNS4_10UnderscoreES10_S10_EEEEENS4_13SM90_TMA_LOADENS4_14ComposedLayoutINS4_7SwizzleILi2ELi4ELi3EEENS4_18smem_ptr_flag_bitsILi16EEENSU_INS5_IJNSA_ILi8EEESH_EEENS5_IJSH_SB_EEEEEEEvNS4_8identityES13_S1D_vS1E_EENS_8epilogue10collective6detail29Sm90TmaWarpSpecializedAdapterINS1H_15DefaultEpilogueISJ_SK_SK_NS1G_6thread17LinearCombinationISJ_Li1EffLNS1L_9ScaleType4KindE0ELNS_15FloatRoundStyleE2ESJ_EENS1_15EpilogueDefaultEEEEEvvEEEEvNT_6ParamsE:
[----:B------:R-:W0:Y:S01]  /*0000*/  LDC R1, c[0x0][0x28] ;  /* 0x00000a00ff017b82 */ /* 0x000e220000000800 */
[----:B------:R-:W1:Y:S01]  /*0010*/  S2R R18, SR_TID.X ;  /* 0x0000000000127919 */ /* 0x000e620000002100 */
[----:B------:R-:W-:Y:S01]  /*0020*/  ELECT P0, URZ, PT ;  /* 0x00000000003f782f */ /* 0x000fe20003800000 */
[----:B------:R-:W-:Y:S01]  /*0030*/  BSSY B0, `(.L_x_0) ;  /* 0x000000f000007945 */ /* 0x000fe20003800000 */
[--C-:B-1----:R-:W-:Y:S02]  /*0040*/  SHF.R.U32.HI R0, RZ, 0x5, R18.reuse ;  /* 0x00000005ff007819 */ /* 0x102fe40000011612 */
[----:B------:R-:W-:-:S03]  /*0050*/  SHF.R.U32.HI R22, RZ, 0x7, R18 ;  /* 0x00000007ff167819 */ /* 0x000fc60000011612 */
[----:B------:R-:W1:Y:S04]  /*0060*/  SHFL.IDX PT, R5, R0, RZ, 0x1f ;  /* 0x00001fff00057589 */ /* 0x000e6800000e0000 */
[----:B------:R2:W3:Y:S01]  /*0070*/  SHFL.IDX PT, R8, R22, RZ, 0x1f ;  /* 0x00001fff16087589 */ /* 0x0004e200000e0000 */
[----:B-1----:R-:W-:-:S13]  /*0080*/  ISETP.NE.OR P0, PT, R5, RZ, !P0 ;  /* 0x000000ff0500720c */ /* 0x002fda0004705670 */
[----:B0-23--:R-:W-:Y:S05]  /*0090*/  @P0 BRA `(.L_x_1) ;  /* 0x0000000000200947 */ /* 0x00dfea0003800000 */
[----:B------:R-:W-:Y:S02]  /*00a0*/  ULDC.64 UR4, c[0x0][0x198] ;  /* 0x0000660000047ab9 */ /* 0x000fe40000000a00 */
[----:B------:R-:W-:Y:S02]  /*00b0*/  UIADD3 UR6, UP0, UR4, 0xf0, URZ ;  /* 0x000000f004067890 */ /* 0x000fe4000ff1e03f */
[----:B------:R-:W-:Y:S02]  /*00c0*/  UIADD3 UR4, UP1, UR4, 0x1f0, URZ ;  /* 0x000001f004047890 */ /* 0x000fe4000ff3e03f */
[----:B------:R-:W-:Y:S02]  /*00d0*/  UIADD3.X UR7, URZ, UR5, URZ, UP0, !UPT ;  /* 0x000000053f077290 */ /* 0x000fe400087fe43f */
[----:B------:R-:W-:-:S07]  /*00e0*/  UIADD3.X UR5, URZ, UR5, URZ, UP1, !UPT ;  /* 0x000000053f057290 */ /* 0x000fce0008ffe43f */
[----:B------:R0:W-:Y:S02]  /*00f0*/  UTMACCTL.PF [UR6] ;  /* 0x00000000060079b9 */ /* 0x0001e40008040000 */
[----:B------:R0:W-:Y:S02]  /*0100*/  UTMACCTL.PF [UR4] ;  /* 0x00000000040079b9 */ /* 0x0001e40008040000 */
[----:B0-----:R-:W-:Y:S01]  /*0110*/  NOP ;  /* 0x0000000000007918 */ /* 0x001fe20000000000 */
.L_x_1:
[----:B------:R-:W-:Y:S05]  /*0120*/  BSYNC B0 ;  /* 0x0000000000007941 */ /* 0x000fea0003800000 */
.L_x_0:
[----:B------:R-:W0:Y:S02]  /*0130*/  SHFL.IDX PT, R2, R0, RZ, 0x1f ;  /* 0x00001fff00027589 */ /* 0x000e2400000e0000 */
[----:B0-----:R-:W-:-:S13]  /*0140*/  ISETP.NE.AND P0, PT, R2, RZ, PT ;  /* 0x000000ff0200720c */ /* 0x001fda0003f05270 */
[----:B------:R-:W-:Y:S05]  /*0150*/  @P0 BRA `(.L_x_2) ;  /* 0x0000000000700947 */ /* 0x000fea0003800000 */
[----:B------:R-:W0:Y:S01]  /*0160*/  S2UR UR8, SR_CgaCtaId ;  /* 0x00000000000879c3 */ /* 0x000e220000008800 */
[----:B------:R-:W-:Y:S01]  /*0170*/  UMOV UR4, 0x400 ;  /* 0x0000040000047882 */ /* 0x000fe20000000000 */
[----:B------:R-:W-:Y:S01]  /*0180*/  UMOV UR5, 0x1 ;  /* 0x0000000100057882 */ /* 0x000fe20000000000 */
[----:B------:R-:W-:Y:S01]  /*0190*/  UMOV UR6, 0x100 ;  /* 0x0000010000067882 */ /* 0x000fe20000000000 */
[----:B------:R-:W-:Y:S01]  /*01a0*/  ELECT P0, URZ, PT ;  /* 0x00000000003f782f */ /* 0x000fe20003800000 */
[----:B------:R-:W-:-:S04]  /*01b0*/  UIADD3 UR6, -UR6, 0x100000, URZ ;  /* 0x0010000006067890 */ /* 0x000fc8000fffe13f */
[----:B------:R-:W-:Y:S02]  /*01c0*/  USHF.L.U32 UR7, UR6, 0xb, URZ ;  /* 0x0000000b06077899 */ /* 0x000fe4000800063f */
[----:B------:R-:W-:Y:S02]  /*01d0*/  USHF.L.U32 UR6, UR6, 0x1, URZ ;  /* 0x0000000106067899 */ /* 0x000fe4000800063f */
[----:B0-----:R-:W-:Y:S02]  /*01e0*/  ULEA UR8, UR8, UR4, 0x18 ;  /* 0x0000000408087291 */ /* 0x001fe4000f8ec03f */
[----:B------:R-:W-:-:S04]  /*01f0*/  UIADD3 UR4, -UR5, 0x100000, URZ ;  /* 0x0010000005047890 */ /* 0x000fc8000fffe13f */
[----:B------:R-:W-:Y:S02]  /*0200*/  USHF.L.U32 UR5, UR4, 0xb, URZ ;  /* 0x0000000b04057899 */ /* 0x000fe4000800063f */
[----:B------:R-:W-:Y:S01]  /*0210*/  USHF.L.U32 UR4, UR4, 0x1, URZ ;  /* 0x0000000104047899 */ /* 0x000fe2000800063f */
[----:B------:R-:W0:Y:S11]  /*0220*/  FENCE.VIEW.ASYNC.S ;  /* 0x00000000000073c6 */ /* 0x000e360000000000 */
[----:B0-----:R0:W1:Y:S01]  /*0230*/  SYNCS.EXCH.64 URZ, [UR8], UR4 ;  /* 0x00000004083f75b2 */ /* 0x0010620008000100 */
[----:B------:R0:W2:Y:S01]  /*0240*/  SYNCS.EXCH.64 URZ, [UR8+0x38], UR6 ;  /* 0x00003806083f75b2 */ /* 0x0000a20008000100 */
[----:B------:R0:W3:Y:S01]  /*0250*/  SYNCS.EXCH.64 URZ, [UR8+0x8], UR4 ;  /* 0x00000804083f75b2 */ /* 0x0000e20008000100 */
[----:B------:R0:W4:Y:S01]  /*0260*/  SYNCS.EXCH.64 URZ, [UR8+0x40], UR6 ;  /* 0x00004006083f75b2 */ /* 0x0001220008000100 */
[----:B------:R0:W0:Y:S01]  /*0270*/  SYNCS.EXCH.64 URZ, [UR8+0x10], UR4 ;  /* 0x00001004083f75b2 */ /* 0x0000220008000100 */
        /* <DEDUP_REMOVED lines=9> */
[----:B------:R-:W-:Y:S01]  /*0310*/  NOP ;  /* 0x0000000000007918 */ /* 0x000fe20000000000 */
.L_x_2:
[----:B------:R-:W5:Y:S01]  /*0320*/  SHFL.IDX PT, R0, R0, RZ, 0x1f ;  /* 0x00001fff00007589 */ /* 0x000f6200000e0000 */
[----:B------:R-:W-:Y:S01]  /*0330*/  ELECT P0, URZ, PT ;  /* 0x00000000003f782f */ /* 0x000fe20003800000 */
[----:B------:R-:W1:Y:S01]  /*0340*/  LDC R2, c[0x0][0x65c] ;  /* 0x00019700ff027b82 */ /* 0x000e620000000800 */
[----:B------:R-:W-:Y:S01]  /*0350*/  SHF.R.S32.HI R6, RZ, 0x1f, R5 ;  /* 0x0000001fff067819 */ /* 0x000fe20000011405 */
[----:B------:R-:W2:Y:S01]  /*0360*/  S2R R3, SR_CTAID.Y ;  /* 0x0000000000037919 */ /* 0x000ea20000002600 */
[----:B0-----:R-:W-:Y:S01]  /*0370*/  UMOV UR4, 0x20 ;  /* 0x0000002000047882 */ /* 0x001fe20000000000 */
[----:B------:R-:W-:Y:S01]  /*0380*/  ISETP.NE.AND P2, PT, R8, RZ, PT ;  /* 0x000000ff0800720c */ /* 0x000fe20003f45270 */
[----:B------:R-:W-:Y:S01]  /*0390*/  NOP ;  /* 0x0000000000007918 */ /* 0x000fe20000000000 */
[----:B------:R-:W0:Y:S01]  /*03a0*/  S2R R4, SR_CTAID.X ;  /* 0x0000000000047919 */ /* 0x000e220000002500 */
[----:B------:R-:W-:Y:S01]  /*03b0*/  LEA.HI R6, R6, R5, RZ, 0x2 ;  /* 0x0000000506067211 */ /* 0x000fe200078f10ff */
[----:B------:R-:W-:Y:S01]  /*03c0*/  NOP ;  /* 0x0000000000007918 */ /* 0x000fe20000000000 */
[----:B-----5:R-:W-:-:S02]  /*03d0*/  ISETP.NE.OR P0, PT, R0, RZ, !P0 ;  /* 0x000000ff0000720c */ /* 0x020fc40004705670 */
[----:B-1----:R-:W-:-:S04]  /*03e0*/  ISETP.NE.AND P3, PT, R2, 0x1, PT ;  /* 0x000000010200780c */ /* 0x002fc80003f65270 */
[----:B------:R-:W-:Y:S02]  /*03f0*/  P2R R0, PR, RZ, 0x8 ;  /* 0x00000008ff007803 */ /* 0x000fe40000000000 */
[----:B------:R-:W-:-:S05]  /*0400*/  LOP3.LUT R0, R6, 0xfffffffc, RZ, 0xc0, !PT ;  /* 0xfffffffc06007812 */ /* 0x000fca00078ec0ff */
[----:B------:R-:W-:Y:S01]  /*0410*/  VOTEU.ALL UP0, P0 ;  /* 0x00000000003f7886 */ /* 0x000fe20000000000 */
[----:B------:R-:W-:Y:S01]  /*0420*/  IMAD.IADD R0, R5, 0x1, -R0 ;  /* 0x0000000105007824 */ /* 0x000fe200078e0a00 */
[----:B------:R-:W0:Y:S01]  /*0430*/  @P3 LDC R17, c[0x0][0x10] ;  /* 0x00000400ff113b82 */ /* 0x000e220000000800 */
[----:B------:R-:W-:Y:S01]  /*0440*/  VOTEU.ALL UP1, P0 ;  /* 0x00000000003f7886 */ /* 0x000fe20000020000 */
[----:B--2---:R-:W-:Y:S01]  /*0450*/  @P3 IMAD.MOV.U32 R6, RZ, RZ, R3 ;  /* 0x000000ffff063224 */ /* 0x004fe200078e0003 */
[----:B------:R-:W-:Y:S01]  /*0460*/  @!UP0 UMOV UR6, 0x400 ;  /* 0x0000040000068882 */ /* 0x000fe20000000000 */
[----:B------:R-:W-:-:S04]  /*0470*/  @!UP0 UIADD3 UR4, -UR4, 0x100000, URZ ;  /* 0x0010000004048890 */ /* 0x000fc8000fffe13f */
[----:B------:R-:W-:Y:S02]  /*0480*/  @!UP0 USHF.L.U32 UR5, UR4, 0xb, URZ ;  /* 0x0000000b04058899 */ /* 0x000fe4000800063f */
[----:B------:R-:W-:Y:S01]  /*0490*/  @!UP0 USHF.L.U32 UR4, UR4, 0x1, URZ ;  /* 0x0000000104048899 */ /* 0x000fe2000800063f */
[----:B------:R-:W-:Y:S02]  /*04a0*/  @P3 IMAD.MOV.U32 R7, RZ, RZ, RZ ;  /* 0x000000ffff073224 */ /* 0x000fe400078e00ff */
[----:B------:R-:W-:Y:S01]  /*04b0*/  IMAD.MOV.U32 R5, RZ, RZ, RZ ;  /* 0x000000ffff057224 */ /* 0x000fe200078e00ff */
[----:B------:R-:W1:Y:S01]  /*04c0*/  @!UP0 S2UR UR7, SR_CgaCtaId ;  /* 0x00000000000789c3 */ /* 0x000e620000008800 */
[----:B------:R-:W-:-:S07]  /*04d0*/  @P3 IMAD.MOV.U32 R11, RZ, RZ, RZ ;  /* 0x000000ffff0b3224 */ /* 0x000fce00078e00ff */
[----:B------:R-:W2:Y:S01]  /*04e0*/  @!P3 LDC R9, c[0x0][0xc] ;  /* 0x00000300ff09bb82 */ /* 0x000ea20000000800 */
[----:B0-----:R-:W-:-:S04]  /*04f0*/  @P3 IMAD.WIDE.U32 R16, R4, R17, R6 ;  /* 0x0000001104103225 */ /* 0x001fc800078e0006 */
[----:B------:R-:W-:Y:S01]  /*0500*/  @P3 IMAD.IADD R17, R17, 0x1, R11 ;  /* 0x0000000111113824 */ /* 0x000fe200078e020b */
[----:B-1----:R-:W-:Y:S01]  /*0510*/  @!UP0 ULEA UR6, UR7, UR6, 0x18 ;  /* 0x0000000607068291 */ /* 0x002fe2000f8ec03f */
[----:B------:R-:W-:Y:S01]  /*0520*/  VOTEU.ALL UP0, P0 ;  /* 0x00000000003f7886 */ /* 0x000fe20000000000 */
[----:B------:R-:W-:-:S04]  /*0530*/  ISETP.NE.AND P0, PT, R0, 0x3, PT ;  /* 0x000000030000780c */ /* 0x000fc80003f05270 */
[----:B------:R-:W-:Y:S01]  /*0540*/  ISETP.EQ.OR P0, PT, R0, RZ, !P0 ;  /* 0x000000ff0000720c */ /* 0x000fe20004702670 */
[----:B--2---:R-:W-:-:S03]  /*0550*/  @!P3 IMAD.WIDE.U32 R6, R9, R3, R4 ;  /* 0x000000030906b225 */ /* 0x004fc600078e0004 */
[C---:B------:R-:W-:Y:S01]  /*0560*/  ISETP.EQ.AND P0, PT, R8.reuse, RZ, P0 ;  /* 0x000000ff0800720c */ /* 0x040fe20000702270 */
[----:B------:R-:W-:Y:S01]  /*0570*/  VIADD R8, R8, 0xffffffff ;  /* 0xffffffff08087836 */ /* 0x000fe20000000000 */
[----:B------:R-:W0:Y:S02]  /*0580*/  FENCE.VIEW.ASYNC.S ;  /* 0x00000000000073c6 */ /* 0x000e240000000000 */
[----:B0-----:R0:W3:Y:S01]  /*0590*/  @!UP0 SYNCS.EXCH.64 URZ, [UR6+0x80], UR4 ;  /* 0x00008004063f85b2 */ /* 0x0010e20008000100 */
[----:B------:R-:W-:Y:S01]  /*05a0*/  @!P3 IMAD.MOV.U32 R16, RZ, RZ, R6 ;  /* 0x000000ffff10b224 */ /* 0x000fe200078e0006 */
[----:B------:R-:W-:Y:S01]  /*05b0*/  SEL R19, RZ, 0x1, !P0 ;  /* 0x00000001ff137807 */ /* 0x000fe20004000000 */
[----:B------:R-:W-:Y:S01]  /*05c0*/  @!P3 IMAD.MOV.U32 R17, RZ, RZ, R7 ;  /* 0x000000ffff11b224 */ /* 0x000fe200078e0007 */
[----:B------:R-:W-:-:S04]  /*05d0*/  ISETP.GE.U32.AND P1, PT, R8, 0x2, PT ;  /* 0x000000020800780c */ /* 0x000fc80003f26070 */
[----:B------:R-:W-:Y:S01]  /*05e0*/  SEL R19, R19, 0x2, P1 ;  /* 0x0000000213137807 */ /* 0x000fe20000800000 */
[----:B------:R0:W3:Y:S01]  /*05f0*/  @!UP1 SYNCS.EXCH.64 URZ, [UR6+0x88], UR4 ;  /* 0x00008804063f95b2 */ /* 0x0000e20008000100 */
[----:B------:R-:W-:Y:S01]  /*0600*/  NOP ;  /* 0x0000000000007918 */ /* 0x000fe20000000000 */
[----:B---34-:R-:W-:Y:S06]  /*0610*/  BAR.SYNC.DEFER_BLOCKING 0x0 ;  /* 0x0000000000007b1d */ /* 0x018fec0000010000 */
[----:B------:R-:W-:Y:S05]  /*0620*/  @!P2 BRA `(.L_x_3) ;  /* 0x0000009400eca947 */ /* 0x000fea0003800000 */
[----:B------:R-:W-:-:S13]  /*0630*/  ISETP.GT.U32.AND P0, PT, R8, 0x1, PT ;  /* 0x000000010800780c */ /* 0x000fda0003f04070 */
[----:B0-----:R-:W-:Y:S05]  /*0640*/  @P0 EXIT ;  /* 0x000000000000094d */ /* 0x001fea0003800000 */
[----:B------:R-:W-:Y:S01]  /*0650*/  ULDC.64 UR4, c[0x0][0x650] ;  /* 0x0001940000047ab9 */ /* 0x000fe20000000a00 */
[----:B------:R-:W-:Y:S01]  /*0660*/  PRMT R0, RZ, 0x7610, R0 ;  /* 0x00007610ff007816 */ /* 0x000fe20000000000 */
[----:B------:R-:W-:Y:S01]  /*0670*/  IMAD.MOV.U32 R153, RZ, RZ, -0x1 ;  /* 0xffffffffff997424 */ /* 0x000fe200078e00ff */
[----:B------:R-:W-:Y:S01]  /*0680*/  ISETP.GE.U32.AND P0, PT, R16, UR4, PT ;  /* 0x0000000410007c0c */ /* 0x000fe2000bf06070 */
[----:B------:R-:W-:Y:S02]  /*0690*/  IMAD.MOV.U32 R152, RZ, RZ, -0x1 ;  /* 0xffffffffff987424 */ /* 0x000fe400078e00ff */
[----:B------:R-:W-:Y:S01]  /*06a0*/  IMAD.MOV.U32 R23, RZ, RZ, -0x1 ;  /* 0xffffffffff177424 */ /* 0x000fe200078e00ff */
[----:B------:R-:W-:-:S13]  /*06b0*/  ISETP.GE.U32.AND.EX P0, PT, R17, UR5, PT, P0 ;  /* 0x0000000511007c0c */ /* 0x000fda000bf06100 */
[----:B------:R-:W-:Y:S05]  /*06c0*/  @P0 BRA `(.L_x_4) ;  /* 0x0000000400540947 */ /* 0x000fea0003800000 */
[----:B------:R-:W0:Y:S01]  /*06d0*/  LDC.64 R14, c[0x0][0x628] ;  /* 0x00018a00ff0e7b82 */ /* 0x000e220000000a00 */
[----:B------:R-:W-:Y:S02]  /*06e0*/  IMAD.MOV.U32 R6, RZ, RZ, R16 ;  /* 0x000000ffff067224 */ /* 0x000fe400078e0010 */
[----:B------:R-:W-:-:S05]  /*06f0*/  IMAD.MOV.U32 R7, RZ, RZ, R17 ;  /* 0x000000ffff077224 */ /* 0x000fca00078e0011 */
[----:B------:R-:W1:Y:S08]  /*0700*/  LDC R0, c[0x0][0x630] ;  /* 0x00018c00ff007b82 */ /* 0x000e700000000800 */
[----:B------:R-:W2:Y:S01]  /*0710*/  LDC.64 R20, c[0x0][0x620] ;  /* 0x00018800ff147b82 */ /* 0x000ea20000000a00 */
[----:B0-----:R-:W-:-:S04]  /*0720*/  ISETP.NE.U32.AND P0, PT, R14, RZ, PT ;  /* 0x000000ff0e00720c */ /* 0x001fc80003f05070 */
[----:B------:R-:W-:-:S13]  /*0730*/  ISETP.NE.AND.EX P0, PT, R15, RZ, PT, P0 ;  /* 0x000000ff0f00720c */ /* 0x000fda0003f05300 */
[----:B-12---:R-:W-:Y:S05]  /*0740*/  @!P0 BRA `(.L_x_5) ;  /* 0x0000000000288947 */ /* 0x006fea0003800000 */
[----:B------:R-:W0:Y:S02]  /*0750*/  LDC R11, c[0x0][0x634] ;  /* 0x00018d00ff0b7b82 */ /* 0x000e240000000800 */
[----:B0-----:R-:W-:-:S05]  /*0760*/  IADD3 R11, P0, R16, R11, RZ ;  /* 0x0000000b100b7210 */ /* 0x001fca0007f1e0ff */
[----:B------:R-:W-:-:S04]  /*0770*/  IMAD.X R13, RZ, RZ, R17, P0 ;  /* 0x000000ffff0d7224 */ /* 0x000fc800000e0611 */
[----:B------:R-:W-:-:S04]  /*0780*/  IMAD.WIDE.U32 R6, R13, R14, RZ ;  /* 0x0000000e0d067225 */ /* 0x000fc800078e00ff */
[----:B------:R-:W-:-:S04]  /*0790*/  IMAD.WIDE.U32 R8, P0, R11, R15, R6 ;  /* 0x0000000f0b087225 */ /* 0x000fc80007800006 */
[----:B------:R-:W-:-:S04]  /*07a0*/  IMAD.WIDE.U32 R6, R11, R14, RZ ;  /* 0x0000000e0b067225 */ /* 0x000fc800078e00ff */
[----:B------:R-:W-:Y:S01]  /*07b0*/  IMAD.X R11, RZ, RZ, RZ, P0 ;  /* 0x000000ffff0b7224 */ /* 0x000fe200000e06ff */
[----:B------:R-:W-:Y:S01]  /*07c0*/  IADD3 RZ, P0, R7, R8, RZ ;  /* 0x0000000807ff7210 */ /* 0x000fe20007f1e0ff */
[----:B------:R-:W-:-:S04]  /*07d0*/  IMAD.MOV.U32 R10, RZ, RZ, R9 ;  /* 0x000000ffff0a7224 */ /* 0x000fc800078e0009 */
[----:B------:R-:W-:-:S08]  /*07e0*/  IMAD.WIDE.U32.X R6, R13, R15, R10, P0 ;  /* 0x0000000f0d067225 */ /* 0x000fd000000e040a */
.L_x_5:
[-CC-:B------:R-:W-:Y:S01]  /*07f0*/  SHF.R.U64 R23, R6, R0.reuse, R7.reuse ;  /* 0x0000000006177219 */ /* 0x180fe20000001207 */
[----:B------:R-:W0:Y:S01]  /*0800*/  LDC R10, c[0x0][0x618] ;  /* 0x00018600ff0a7b82 */ /* 0x000e220000000800 */
[----:B------:R-:W-:Y:S01]  /*0810*/  SHF.R.U32.HI R5, RZ, R0, R7 ;  /* 0x00000000ff057219 */ /* 0x000fe20000011607 */
[----:B------:R-:W-:Y:S01]  /*0820*/  ULDC UR4, c[0x0][0x150] ;  /* 0x0000540000047ab9 */ /* 0x000fe20000000800 */
[----:B------:R-:W-:Y:S02]  /*0830*/  IADD3 R9, P0, RZ, -R23, RZ ;  /* 0x80000017ff097210 */ /* 0x000fe40007f1e0ff */
[----:B------:R-:W-:-:S03]  /*0840*/  I2FP.F32.U32 R0, R4 ;  /* 0x0000000400007245 */ /* 0x000fc60000201000 */
[----:B------:R-:W1:Y:S01]  /*0850*/  LDC.64 R28, c[0x0][0x640] ;  /* 0x00019000ff1c7b82 */ /* 0x000e620000000a00 */
[----:B------:R-:W-:Y:S02]  /*0860*/  IMAD.X R11, RZ, RZ, ~R5, P0 ;  /* 0x000000ffff0b7224 */ /* 0x000fe400000e0e05 */
[----:B------:R-:W-:Y:S01]  /*0870*/  FMUL R0, R0, UR4 ;  /* 0x0000000400007c20 */ /* 0x000fe20008400000 */
[----:B------:R-:W-:Y:S01]  /*0880*/  IMAD.WIDE.U32 R6, R9, R20, R16 ;  /* 0x0000001409067225 */ /* 0x000fe200078e0010 */
[----:B------:R-:W-:-:S03]  /*0890*/  ULDC UR4, c[0x0][0x154] ;  /* 0x0000550000047ab9 */ /* 0x000fc60000000800 */
[----:B------:R-:W-:Y:S01]  /*08a0*/  IMAD R8, R11, R20, RZ ;  /* 0x000000140b087224 */ /* 0x000fe200078e02ff */
[----:B------:R-:W2:Y:S01]  /*08b0*/  LDC R5, c[0x0][0x144] ;  /* 0x00005100ff057b82 */ /* 0x000ea20000000800 */
[----:B------:R-:W3:Y:S02]  /*08c0*/  F2I.U32.TRUNC.NTZ R0, R0 ;  /* 0x0000000000007305 */ /* 0x000ee4000020f000 */
[----:B------:R-:W-:-:S04]  /*08d0*/  IMAD R9, R9, R21, R8 ;  /* 0x0000001509097224 */ /* 0x000fc800078e0208 */
[----:B------:R-:W-:Y:S01]  /*08e0*/  IMAD.IADD R7, R7, 0x1, R9 ;  /* 0x0000000107077824 */ /* 0x000fe200078e0209 */
[----:B------:R-:W4:Y:S01]  /*08f0*/  LDC R12, c[0x0][0x608] ;  /* 0x00018200ff0c7b82 */ /* 0x000f220000000800 */
[----:B------:R-:W-:-:S03]  /*0900*/  IMAD.MOV.U32 R9, RZ, RZ, -0x1 ;  /* 0xffffffffff097424 */ /* 0x000fc600078e00ff */
[-CC-:B0-----:R-:W-:Y:S02]  /*0910*/  SHF.R.U64 R20, R6, R10.reuse, R7.reuse ;  /* 0x0000000a06147219 */ /* 0x181fe40000001207 */
[----:B------:R-:W-:Y:S02]  /*0920*/  I2FP.F32.U32 R6, R3 ;  /* 0x0000000300067245 */ /* 0x000fe40000201000 */
[----:B------:R-:W0:Y:S01]  /*0930*/  LDC R26, c[0x0][0x658] ;  /* 0x00019600ff1a7b82 */ /* 0x000e220000000800 */
[----:B-1----:R-:W-:Y:S01]  /*0940*/  ISETP.NE.U32.AND P0, PT, R28, RZ, PT ;  /* 0x000000ff1c00720c */ /* 0x002fe20003f05070 */
[----:B---3--:R-:W-:Y:S01]  /*0950*/  IMAD.MOV R8, RZ, RZ, -R0 ;  /* 0x000000ffff087224 */ /* 0x008fe200078e0a00 */
[----:B------:R-:W-:Y:S01]  /*0960*/  SHF.R.U32.HI R7, RZ, R10, R7 ;  /* 0x0000000aff077219 */ /* 0x000fe20000011607 */
[----:B------:R-:W-:Y:S01]  /*0970*/  FMUL R6, R6, UR4 ;  /* 0x0000000406067c20 */ /* 0x000fe20008400000 */
[----:B------:R-:W-:-:S03]  /*0980*/  ISETP.NE.AND.EX P0, PT, R29, RZ, PT, P0 ;  /* 0x000000ff1d00720c */ /* 0x000fc60003f05300 */
[----:B------:R-:W1:Y:S01]  /*0990*/  LDC R14, c[0x0][0x148] ;  /* 0x00005200ff0e7b82 */ /* 0x000e620000000800 */
[----:B--2---:R-:W-:-:S07]  /*09a0*/  IMAD R0, R5, R8, R4 ;  /* 0x0000000805007224 */ /* 0x004fce00078e0204 */
[----:B------:R-:W2:Y:S01]  /*09b0*/  LDC R24, c[0x0][0x600] ;  /* 0x00018000ff187b82 */ /* 0x000ea20000000800 */
[-CC-:B----4-:R-:W-:Y:S02]  /*09c0*/  SHF.R.U64 R30, R20, R12.reuse, R7.reuse ;  /* 0x0000000c141e7219 */ /* 0x190fe40000001207 */
[----:B------:R-:W-:Y:S01]  /*09d0*/  SHF.R.U32.HI R5, RZ, R12, R7 ;  /* 0x0000000cff057219 */ /* 0x000fe20000011607 */
[----:B------:R-:W-:Y:S01]  /*09e0*/  IMAD.MOV.U32 R7, RZ, RZ, 0x1 ;  /* 0x00000001ff077424 */ /* 0x000fe200078e00ff */
[----:B------:R3:W4:Y:S03]  /*09f0*/  F2I.U32.TRUNC.NTZ R12, R6 ;  /* 0x00000006000c7305 */ /* 0x000726000020f000 */
[----:B------:R-:W1:Y:S01]  /*0a00*/  LDC R15, c[0x0][0x648] ;  /* 0x00019200ff0f7b82 */ /* 0x000e620000000800 */
[-C--:B0-----:R-:W-:Y:S02]  /*0a10*/  SHF.L.U32 R4, R9, R26.reuse, RZ ;  /* 0x0000001a09047219 */ /* 0x081fe400000006ff */
[----:B------:R-:W-:-:S02]  /*0a20*/  SHF.R.U64 R32, R30, R26, R5 ;  /* 0x0000001a1e207219 */ /* 0x000fc40000001205 */
[----:B------:R-:W-:Y:S02]  /*0a30*/  LOP3.LUT R11, RZ, R4, RZ, 0x33, !PT ;  /* 0x00000004ff0b7212 */ /* 0x000fe400078e33ff */
[-C--:B------:R-:W-:Y:S01]  /*0a40*/  SHF.R.U32.HI R5, RZ, R26.reuse, R5 ;  /* 0x0000001aff057219 */ /* 0x080fe20000011605 */
[----:B------:R-:W0:Y:S01]  /*0a50*/  LDC R21, c[0x0][0x638] ;  /* 0x00018e00ff157b82 */ /* 0x000e220000000800 */
[----:B------:R-:W-:Y:S01]  /*0a60*/  SHF.L.U32 R10, R7, R26, RZ ;  /* 0x0000001a070a7219 */ /* 0x000fe200000006ff */
[----:B------:R-:W-:-:S06]  /*0a70*/  IMAD.MOV.U32 R4, RZ, RZ, R32 ;  /* 0x000000ffff047224 */ /* 0x000fcc00078e0020 */
[----:B------:R-:W0:Y:S01]  /*0a80*/  LDC R153, c[0x0][0x610] ;  /* 0x00018400ff997b82 */ /* 0x000e220000000800 */
[----:B---34-:R-:W-:Y:S05]  /*0a90*/  @!P0 BRA `(.L_x_6) ;  /* 0x0000000000288947 */ /* 0x018fea0003800000 */
[----:B------:R-:W3:Y:S02]  /*0aa0*/  LDC R9, c[0x0][0x64c] ;  /* 0x00019300ff097b82 */ /* 0x000ee40000000800 */
[----:B---3--:R-:W-:-:S05]  /*0ab0*/  IADD3 R9, P0, R32, R9, RZ ;  /* 0x0000000920097210 */ /* 0x008fca0007f1e0ff */
        /* <DEDUP_REMOVED lines=8> */
.L_x_6:
[----:B-1----:R-:W-:Y:S01]  /*0b40*/  SHF.R.U64 R4, R4, R15, R5 ;  /* 0x0000000f04047219 */ /* 0x002fe20000001205 */
[----:B--2---:R-:W-:Y:S01]  /*0b50*/  VIADD R5, R24, 0xffffffff ;  /* 0xffffffff18057836 */ /* 0x004fe20000000000 */
[----:B------:R-:W-:Y:S01]  /*0b60*/  LOP3.LUT R11, R30, R11, RZ, 0xc0, !PT ;  /* 0x0000000b1e0b7212 */ /* 0x000fe200078ec0ff */
[----:B------:R-:W-:Y:S02]  /*0b70*/  IMAD.MOV R12, RZ, RZ, -R12 ;  /* 0x000000ffff0c7224 */ /* 0x000fe400078e0a0c */
[----:B------:R-:W-:Y:S02]  /*0b80*/  IMAD.MOV R6, RZ, RZ, -R4 ;  /* 0x000000ffff067224 */ /* 0x000fe400078e0a04 */
[----:B------:R-:W-:Y:S01]  /*0b90*/  IMAD R11, R10, R4, R11 ;  /* 0x000000040a0b7224 */ /* 0x000fe200078e020b */
[----:B------:R-:W-:Y:S01]  /*0ba0*/  LOP3.LUT R4, R20, R5, RZ, 0xc0, !PT ;  /* 0x0000000514047212 */ /* 0x000fe200078ec0ff */
[----:B------:R-:W-:Y:S02]  /*0bb0*/  @P3 IMAD R0, R14, R12, R3 ;  /* 0x0000000c0e003224 */ /* 0x000fe400078e0203 */
[----:B0-----:R-:W-:-:S02]  /*0bc0*/  IMAD R3, R6, R21, R32 ;  /* 0x0000001506037224 */ /* 0x001fc400078e0220 */
[----:B------:R-:W-:Y:S02]  /*0bd0*/  IMAD R153, R11, R153, R0 ;  /* 0x000000990b997224 */ /* 0x000fe400078e0200 */
[----:B------:R-:W-:Y:S02]  /*0be0*/  IMAD R4, R3, R24, R4 ;  /* 0x0000001803047224 */ /* 0x000fe400078e0204 */
[----:B------:R-:W-:-:S03]  /*0bf0*/  IMAD.MOV.U32 R0, RZ, RZ, 0x1 ;  /* 0x00000001ff007424 */ /* 0x000fc600078e00ff */
[----:B------:R-:W-:Y:S02]  /*0c00*/  SEL R152, R4, R153, !P3 ;  /* 0x0000009904987207 */ /* 0x000fe40005800000 */
[----:B------:R-:W-:-:S07]  /*0c10*/  SEL R153, R153, R4, !P3 ;  /* 0x0000000499997207 */ /* 0x000fce0005800000 */
.L_x_4:
[----:B------:R-:W-:-:S08]  /*0c20*/  NOP ;  /* 0x0000000000007918 */ /* 0x000fd00000000000 */
[----:B------:R-:W0:Y:S02]  /*0c30*/  USETMAXREG.TRY_ALLOC.CTAPOOL UP0, 0xe8 ;  /* 0x000000e8000079c8 */ /* 0x000e240008000600 */
[----:B0-----:R-:W-:-:S13]  /*0c40*/  PLOP3.LUT P0, PT, PT, PT, UP0, 0x80, 0x0 ;  /* 0x000000000000781c */ /* 0x001fda0003f0f008 */
[----:B------:R-:W-:Y:S05]  /*0c50*/  @!P0 BRA `(.L_x_4) ;  /* 0xfffffffc00f08947 */ /* 0x000fea000383ffff */
[----:B------:R-:W-:Y:S01]  /*0c60*/  ULDC.64 UR4, c[0x0][0x598] ;  /* 0x0001660000047ab9 */ /* 0x000fe20000000a00 */
[----:B------:R-:W-:Y:S01]  /*0c70*/  ULDC.64 UR36, c[0x0][0x208] ;  /* 0x0000820000247ab9 */ /* 0x000fe20000000a00 */
[----:B------:R-:W-:-:S04]  /*0c80*/  ISETP.NE.U32.AND P0, PT, RZ, UR4, PT ;  /* 0x00000004ff007c0c */ /* 0x000fc8000bf05070 */
[----:B------:R-:W-:-:S13]  /*0c90*/  ISETP.NE.AND.EX P0, PT, RZ, UR5, PT, P0 ;  /* 0x00000005ff007c0c */ /* 0x000fda000bf05300 */
[----:B------:R-:W-:Y:S05]  /*0ca0*/  @!P0 BRA `(.L_x_7) ;  /* 0x00000000001c8947 */ /* 0x000fea0003800000 */
[----:B------:R-:W0:Y:S02]  /*0cb0*/  LDC.64 R4, c[0x0][0x598] ;  /* 0x00016600ff047b82 */ /* 0x000e240000000a00 */
[----:B0-----:R-:W2:Y:S02]  /*0cc0*/  LDG.E.64 R4, desc[UR36][R4.64] ;  /* 0x0000002404047981 */ /* 0x001ea4000c1e1b00 */
[----:B--2---:R-:W-:-:S04]  /*0cd0*/  ISETP.NE.U32.AND P0, PT, R4, RZ, PT ;  /* 0x000000ff0400720c */ /* 0x004fc80003f05070 */
[----:B------:R-:W-:-:S13]  /*0ce0*/  ISETP.NE.AND.EX P0, PT, R5, RZ, PT, P0 ;  /* 0x000000ff0500720c */ /* 0x000fda0003f05300 */
[----:B------:R-:W-:Y:S05]  /*0cf0*/  @!P0 BRA `(.L_x_7) ;  /* 0x0000000000088947 */ /* 0x000fea0003800000 */
[----:B------:R0:W5:Y:S01]  /*0d00*/  LD.E R154, desc[UR36][R4.64] ;  /* 0x00000024049a7980 */ /* 0x000162000c101900 */
[----:B------:R-:W-:Y:S05]  /*0d10*/  BRA `(.L_x_8) ;  /* 0x0000000000247947 */ /* 0x000fea0003800000 */
.L_x_7:
[----:B------:R-:W-:Y:S02]  /*0d20*/  ULDC.64 UR4, c[0x0][0x588] ;  /* 0x0001620000047ab9 */ /* 0x000fe40000000a00 */
[----:B------:R-:W-:-:S04]  /*0d30*/  ISETP.NE.U32.AND P0, PT, RZ, UR4, PT ;  /* 0x00000004ff007c0c */ /* 0x000fc8000bf05070 */
[----:B------:R-:W-:-:S13]  /*0d40*/  ISETP.NE.AND.EX P0, PT, RZ, UR5, PT, P0 ;  /* 0x00000005ff007c0c */ /* 0x000fda000bf05300 */
[----:B------:R-:W-:Y:S05]  /*0d50*/  @!P0 BRA `(.L_x_9) ;  /* 0x00000000000c8947 */ /* 0x000fea0003800000 */
[----:B------:R-:W0:Y:S02]  /*0d60*/  LDC.64 R154, c[0x0][0x588] ;  /* 0x00016200ff9a7b82 */ /* 0x000e240000000a00 */
[----:B0-----:R1:W5:Y:S01]  /*0d70*/  LDG.E R154, desc[UR36][R154.64] ;  /* 0x000000249a9a7981 */ /* 0x001362000c1e1900 */
[----:B------:R-:W-:Y:S05]  /*0d80*/  BRA `(.L_x_8) ;  /* 0x0000000000087947 */ /* 0x000fea0003800000 */
.L_x_9:
[----:B------:R-:W-:Y:S02]  /*0d90*/  ULDC UR4, c[0x0][0x580] ;  /* 0x0001600000047ab9 */ /* 0x000fe40000000800 */
[----:B------:R-:W-:-:S07]  /*0da0*/  IMAD.U32 R154, RZ, RZ, UR4 ;  /* 0x00000004ff9a7e24 */ /* 0x000fce000f8e00ff */
.L_x_8:
[----:B------:R-:W-:Y:S02]  /*0db0*/  ULDC.64 UR4, c[0x0][0x5a0] ;  /* 0x0001680000047ab9 */ /* 0x000fe40000000a00 */
[----:B------:R-:W-:-:S04]  /*0dc0*/  ISETP.NE.U32.AND P0, PT, RZ, UR4, PT ;  /* 0x00000004ff007c0c */ /* 0x000fc8000bf05070 */
[----:B------:R-:W-:-:S13]  /*0dd0*/  ISETP.NE.AND.EX P0, PT, RZ, UR5, PT, P0 ;  /* 0x00000005ff007c0c */ /* 0x000fda000bf05300 */
[----:B------:R-:W-:Y:S05]  /*0de0*/  @!P0 BRA `(.L_x_10) ;  /* 0x00000000001c8947 */ /* 0x000fea0003800000 */
[----:B0-----:R-:W0:Y:S02]  /*0df0*/  LDC.64 R4, c[0x0][0x5a0] ;  /* 0x00016800ff047b82 */ /* 0x001e240000000a00 */
[----:B0-----:R-:W2:Y:S02]  /*0e00*/  LDG.E.64 R4, desc[UR36][R4.64] ;  /* 0x0000002404047981 */ /* 0x001ea4000c1e1b00 */
[----:B--2---:R-:W-:-:S04]  /*0e10*/  ISETP.NE.U32.AND P0, PT, R4, RZ, PT ;  /* 0x000000ff0400720c */ /* 0x004fc80003f05070 */
[----:B------:R-:W-:-:S13]  /*0e20*/  ISETP.NE.AND.EX P0, PT, R5, RZ, PT, P0 ;  /* 0x000000ff0500720c */ /* 0x000fda0003f05300 */
[----:B------:R-:W-:Y:S05]  /*0e30*/  @!P0 BRA `(.L_x_10) ;  /* 0x0000000000088947 */ /* 0x000fea0003800000 */
[----:B-1----:R0:W5:Y:S01]  /*0e40*/  LD.E R155, desc[UR36][R4.64] ;  /* 0x00000024049b7980 */ /* 0x002162000c101900 */
[----:B------:R-:W-:Y:S05]  /*0e50*/  BRA `(.L_x_11) ;  /* 0x0000000000247947 */ /* 0x000fea0003800000 */
.L_x_10:
[----:B------:R-:W-:Y:S02]  /*0e60*/  ULDC.64 UR4, c[0x0][0x590] ;  /* 0x0001640000047ab9 */ /* 0x000fe40000000a00 */
[----:B------:R-:W-:-:S04]  /*0e70*/  ISETP.NE.U32.AND P0, PT, RZ, UR4, PT ;  /* 0x00000004ff007c0c */ /* 0x000fc8000bf05070 */
[----:B------:R-:W-:-:S13]  /*0e80*/  ISETP.NE.AND.EX P0, PT, RZ, UR5, PT, P0 ;  /* 0x00000005ff007c0c */ /* 0x000fda000bf05300 */
[----:B------:R-:W-:Y:S05]  /*0e90*/  @!P0 BRA `(.L_x_12) ;  /* 0x00000000000c8947 */ /* 0x000fea0003800000 */
[----:B0-----:R-:W1:Y:S02]  /*0ea0*/  LDC.64 R4, c[0x0][0x590] ;  /* 0x00016400ff047b82 */ /* 0x001e640000000a00 */
[----:B-1----:R1:W5:Y:S01]  /*0eb0*/  LDG.E R155, desc[UR36][R4.64] ;  /* 0x00000024049b7981 */ /* 0x002362000c1e1900 */
[----:B------:R-:W-:Y:S05]  /*0ec0*/  BRA `(.L_x_11) ;  /* 0x0000000000087947 */ /* 0x000fea0003800000 */
.L_x_12:
[----:B------:R-:W-:Y:S02]  /*0ed0*/  ULDC UR4, c[0x0][0x584] ;  /* 0x0001610000047ab9 */ /* 0x000fe40000000800 */
[----:B-1----:R-:W-:-:S07]  /*0ee0*/  IMAD.U32 R155, RZ, RZ, UR4 ;  /* 0x00000004ff9b7e24 */ /* 0x002fce000f8e00ff */
.L_x_11:
[----:B------:R-:W-:-:S13]  /*0ef0*/  LOP3.LUT P0, RZ, R0, 0xff, RZ, 0xc0, !PT ;  /* 0x000000ff00ff7812 */ /* 0x000fda000780c0ff */
[----:B------:R-:W-:Y:S05]  /*0f00*/  @!P0 EXIT ;  /* 0x000000000000894d */ /* 0x000fea0003800000 */
[----:B------:R-:W-:Y:S01]  /*0f10*/  ULDC UR4, c[0x0][0x28c] ;  /* 0x0000a30000047ab9 */ /* 0x000fe20000000800 */
[----:B------:R-:W-:Y:S01]  /*0f20*/  LOP3.LUT R158, R19, 0x1, RZ, 0xfc, !PT ;  /* 0x00000001139e7812 */ /* 0x000fe200078efcff */
[----:B------:R-:W-:Y:S01]  /*0f30*/  UIADD3 UR4, UR4, 0x1f, URZ ;  /* 0x0000001f04047890 */ /* 0x000fe2000fffe03f */
[----:B------:R-:W-:Y:S01]  /*0f40*/  UMOV UR38, URZ ;  /* 0x0000003f00267c82 */ /* 0x000fe20008000000 */
[----:B------:R-:W-:Y:S02]  /*0f50*/  UMOV UR39, URZ ;  /* 0x0000003f00277c82 */ /* 0x000fe40008000000 */
[----:B------:R-:W-:-:S04]  /*0f60*/  USHF.R.S32.HI UR5, URZ, 0x1f, UR4 ;  /* 0x0000001f3f057899 */ /* 0x000fc80008011404 */
[----:B------:R-:W-:-:S04]  /*0f70*/  ULEA.HI UR5, UR5, UR4, URZ, 0x5 ;  /* 0x0000000405057291 */ /* 0x000fc8000f8f283f */
[----:B------:R-:W-:-:S12]  /*0f80*/  USHF.R.S32.HI UR40, URZ, 0x5, UR5 ;  /* 0x000000053f287899 */ /* 0x000fd80008011405 */
.L_x_286:
[----:B------:R-:W-:Y:S01]  /*0f90*/  LOP3.LUT R0, R18, 0x80, RZ, 0xc0, !PT ;  /* 0x0000008012007812 */ /* 0x000fe200078ec0ff */
[----:B--2---:R-:W2:Y:S01]  /*0fa0*/  S2UR UR7, SR_CgaCtaId ;  /* 0x00000000000779c3 */ /* 0x004ea20000008800 */
[----:B------:R-:W-:Y:S02]  /*0fb0*/  UMOV UR6, 0x400 ;  /* 0x0000040000067882 */ /* 0x000fe40000000000 */
[----:B------:R-:W-:-:S06]  /*0fc0*/  SHF.R.U32.HI R0, RZ, 0x7, R0 ;  /* 0x00000007ff007819 */ /* 0x000fcc0000011600 */
[----:B---3--:R-:W3:Y:S01]  /*0fd0*/  SHFL.IDX PT, R0, R0, RZ, 0x1f ;  /* 0x00001fff00007589 */ /* 0x008ee200000e0000 */
[----:B--2---:R-:W-:Y:S01]  /*0fe0*/  ULEA UR42, UR7, UR6, 0x18 ;  /* 0x00000006072a7291 */ /* 0x004fe2000f8ec03f */
[----:B---3--:R-:W-:-:S13]  /*0ff0*/  R2UR UR4, R0 ;  /* 0x00000000000472ca */ /* 0x008fda00000e0000 */
[----:B------:R-:W-:-:S04]  /*1000*/  ULEA.HI UR5, UR4, UR4, URZ, 0x1 ;  /* 0x0000000404057291 */ /* 0x000fc8000f8f083f */
[----:B------:R-:W-:-:S04]  /*1010*/  ULOP3.LUT UR5, UR5, 0xffffe, URZ, 0xc0, !UPT ;  /* 0x000ffffe05057892 */ /* 0x000fc8000f8ec03f */
[----:B------:R-:W-:-:S03]  /*1020*/  UIADD3 UR5, UR4, -UR5, URZ ;  /* 0x8000000504057290 */ /* 0x000fc6000fffe03f */
[----:B------:R-:W-:Y:S01]  /*1030*/  ULDC UR4, c[0x0][0x28c] ;  /* 0x0000a30000047ab9 */ /* 0x000fe20000000800 */
[----:B------:R-:W-:Y:S01]  /*1040*/  ULEA UR5, UR5, UR42, 0xc ;  /* 0x0000002a05057291 */ /* 0x000fe2000f8e603f */
[----:B------:R-:W-:-:S03]  /*1050*/  ISETP.LT.AND P0, PT, RZ, UR4, PT ;  /* 0x00000004ff007c0c */ /* 0x000fc6000bf01270 */
[----:B------:R-:W-:-:S04]  /*1060*/  UIADD3 UR5, UR5, 0x180, URZ ;  /* 0x0000018005057890 */ /* 0x000fc8000fffe03f */
[----:B------:R-:W-:-:S04]  /*1070*/  USHF.R.U32.HI UR5, URZ, 0x4, UR5 ;  /* 0x000000043f057899 */ /* 0x000fc80008011605 */
[----:B------:R-:W-:Y:S02]  /*1080*/  ULOP3.LUT UR41, UR5, 0x3fff, URZ, 0xc0, !UPT ;  /* 0x00003fff05297892 */ /* 0x000fe4000f8ec03f */
[----:B-1----:R-:W-:Y:S10]  /*1090*/  @P0 BRA `(.L_x_13) ;  /* 0x0000000000400947 */ /* 0x002ff40003800000 */
[----:B------:R-:W-:Y:S01]  /*10a0*/  MOV R0, 0x0 ;  /* 0x0000000000007802 */ /* 0x000fe20000000f00 */
[----:B------:R-:W-:Y:S01]  /*10b0*/  ULDC.64 UR4, c[0x4][0x68] ;  /* 0x01001a0000047ab9 */ /* 0x000fe20000000a00 */
[----:B------:R-:W-:Y:S01]  /*10c0*/  ULDC.64 UR6, c[0x4][0x8] ;  /* 0x0100020000067ab9 */ /* 0x000fe20000000a00 */
[----:B01----:R-:W-:Y:S01]  /*10d0*/  IMAD.U32 R4, RZ, RZ, UR4 ;  /* 0x00000004ff047e24 */ /* 0x003fe2000f8e00ff */
[----:B------:R0:W1:Y:S01]  /*10e0*/  LDC.64 R14, c[0x4][R0] ;  /* 0x01000000000e7b82 */ /* 0x0000620000000a00 */
[----:B------:R-:W-:Y:S01]  /*10f0*/  IMAD.U32 R5, RZ, RZ, UR5 ;  /* 0x00000005ff057e24 */ /* 0x000fe2000f8e00ff */
[----:B------:R-:W-:Y:S01]  /*1100*/  ULDC.64 UR4, c[0x4][0x70] ;  /* 0x01001c0000047ab9 */ /* 0x000fe20000000a00 */
[----:B------:R-:W-:Y:S02]  /*1110*/  IMAD.U32 R10, RZ, RZ, UR6 ;  /* 0x00000006ff0a7e24 */ /* 0x000fe4000f8e00ff */
[----:B------:R-:W-:Y:S02]  /*1120*/  IMAD.U32 R6, RZ, RZ, UR4 ;  /* 0x00000004ff067e24 */ /* 0x000fe4000f8e00ff */
[----:B------:R-:W-:-:S02]  /*1130*/  IMAD.U32 R7, RZ, RZ, UR5 ;  /* 0x00000005ff077e24 */ /* 0x000fc4000f8e00ff */
[----:B------:R-:W-:Y:S02]  /*1140*/  IMAD.U32 R11, RZ, RZ, UR7 ;  /* 0x00000007ff0b7e24 */ /* 0x000fe4000f8e00ff */
[----:B------:R-:W-:Y:S02]  /*1150*/  IMAD.MOV.U32 R8, RZ, RZ, 0x1e1 ;  /* 0x000001e1ff087424 */ /* 0x000fe400078e00ff */
[----:B------:R-:W-:Y:S02]  /*1160*/  IMAD.MOV.U32 R12, RZ, RZ, 0x1 ;  /* 0x00000001ff0c7424 */ /* 0x000fe400078e00ff */
[----:B0-----:R-:W-:-:S07]  /*1170*/  IMAD.MOV.U32 R13, RZ, RZ, RZ ;  /* 0x000000ffff0d7224 */ /* 0x001fce00078e00ff */
[----:B------:R-:W-:-:S07]  /*1180*/  LEPC R20, `(.L_x_13) ;  /* 0x000000001014794e */ /* 0x000fce0000000000 */
[----:B-1---5:R-:W-:Y:S05]  /*1190*/  CALL.ABS.NOINC R14 ;  /* 0x000000000e007343 */ /* 0x022fea0003c00000 */
.L_x_13:
[----:B------:R-:W-:-:S13]  /*11a0*/  ISETP.NE.AND P0, PT, R158, 0x3, PT ;  /* 0x000000039e00780c */ /* 0x000fda0003f05270 */
[----:B------:R-:W-:Y:S05]  /*11b0*/  @!P0 BRA `(.L_x_14) ;  /* 0x0000000000048947 */ /* 0x000fea0003800000 */
[----:B------:R-:W-:Y:S01]  /*11c0*/  BPT.TRAP 0x1 ;  /* 0x000000040000795c */ /* 0x000fe20000300000 */
.L_x_14:
[----:B------:R-:W-:Y:S02]  /*11d0*/  IMAD.U32 R3, RZ, RZ, UR39 ;  /* 0x00000027ff037e24 */ /* 0x000fe4000f8e00ff */
[----:B------:R-:W-:-:S03]  /*11e0*/  IMAD.U32 R0, RZ, RZ, UR38 ;  /* 0x00000026ff007e24 */ /* 0x000fc6000f8e00ff */
[----:B------:R-:W-:Y:S02]  /*11f0*/  LEA R3, R3, UR42, 0x3 ;  /* 0x0000002a03037c11 */ /* 0x000fe4000f8e18ff */
[----:B------:R-:W-:-:S04]  /*1200*/  SHF.L.U32 R0, R0, 0x1f, RZ ;  /* 0x0000001f00007819 */ /* 0x000fc800000006ff */
[----:B------:R2:W3:Y:S01]  /*1210*/  SYNCS.PHASECHK.TRANS64.TRYWAIT P1, [R3+URZ], R0 ;  /* 0x00000000030075a7 */ /* 0x0004e2000802017f */
[----:B------:R-:W-:Y:S05]  /*1220*/  @!P0 BRA `(.L_x_15) ;  /* 0x0000000000048947 */ /* 0x000fea0003800000 */
[----:B------:R-:W-:Y:S01]  /*1230*/  BPT.TRAP 0x1 ;  /* 0x000000040000795c */ /* 0x000fe20000300000 */
.L_x_15:
[----:B---3--:R-:W-:Y:S05]  /*1240*/  @P1 BRA `(.L_x_16) ;  /* 0x0000000000081947 */ /* 0x008fea0003800000 */
[----:B------:R-:W3:Y:S02]  /*1250*/  SYNCS.PHASECHK.TRANS64.TRYWAIT P1, [R3+URZ], R0 ;  /* 0x00000000030075a7 */ /* 0x000ee4000802017f */
[----:B---3--:R-:W-:Y:S05]  /*1260*/  @!P1 BRA `(.L_x_17) ;  /* 0x000000a000dc9947 */ /* 0x008fea0003800000 */
.L_x_16:
[----:B------:R-:W-:-:S04]  /*1270*/  UISETP.LT.AND UP0, UPT, UR40, 0x1, UPT ;  /* 0x000000012800788c */ /* 0x000fc8000bf01270 */
[----:B------:R-:W-:-:S04]  /*1280*/  USEL UR4, UR40, 0x1, UP0 ;  /* 0x0000000128047887 */ /* 0x000fc80008000000 */
[----:B------:R-:W-:-:S06]  /*1290*/  UIADD3 UR4, UR40, -UR4, URZ ;  /* 0x8000000428047290 */ /* 0x000fcc000fffe03f */
[----:B--23--:R-:W-:Y:S01]  /*12a0*/  IMAD.U32 R0, RZ, RZ, UR4 ;  /* 0x00000004ff007e24 */ /* 0x00cfe2000f8e00ff */
[----:B------:R-:W-:Y:S05]  /*12b0*/  WARPSYNC.ALL ;  /* 0x0000000000007948 */ /* 0x000fea0003800000 */
[----:B------:R-:W-:Y:S01]  /*12c0*/  ISETP.GE.AND P1, PT, R0, 0x1, PT ;  /* 0x000000010000780c */ /* 0x000fe20003f26270 */
[----:B------:R-:W-:Y:S01]  /*12d0*/  UIADD3 UR4, UR42, 0xe180, URZ ;  /* 0x0000e1802a047890 */ /* 0x000fe2000fffe03f */
[----:B------:R-:W-:Y:S01]  /*12e0*/  WARPGROUP.ARRIVE ;  /* 0x00000000000079c5 */ /* 0x000fe20000000000 */
[----:B------:R-:W-:Y:S02]  /*12f0*/  ULOP3.LUT UR41, UR41, 0x10000, URZ, 0xfc, !UPT ;  /* 0x0001000029297892 */ /* 0x000fe4000f8efc3f */
[----:B------:R-:W-:Y:S01]  /*1300*/  USHF.R.U32.HI UR4, URZ, 0x4, UR4 ;  /* 0x000000043f047899 */ /* 0x000fe20008011604 */
[----:B------:R-:W-:Y:S01]  /*1310*/  UMOV UR5, 0x80000020 ;  /* 0x8000002000057882 */ /* 0x000fe20000000000 */
[----:B------:R-:W-:-:S02]  /*1320*/  UMOV UR7, 0x80000020 ;  /* 0x8000002000077882 */ /* 0x000fc40000000000 */
[----:B------:R-:W-:-:S04]  /*1330*/  ULOP3.LUT UR4, UR4, 0x3fff, URZ, 0xc0, !UPT ;  /* 0x00003fff04047892 */ /* 0x000fc8000f8ec03f */
[----:B------:R-:W-:Y:S02]  /*1340*/  ULOP3.LUT UR10, UR4, 0x10000, URZ, 0xfc, !UPT ;  /* 0x00010000040a7892 */ /* 0x000fe4000f8efc3f */
[----:B------:R-:W-:Y:S02]  /*1350*/  ULEA UR4, UR39, UR41, 0x9 ;  /* 0x0000002927047291 */ /* 0x000fe4000f8e483f */
[----:B------:R-:W-:-:S09]  /*1360*/  ULEA UR6, UR39, UR10, 0xa ;  /* 0x0000000a27067291 */ /* 0x000fd2000f8e503f */
[----:B------:R-:W-:Y:S01]  /*1370*/  HGMMA.64x256x16.F32 R24, gdesc[UR4], RZ, !UPT, gsb0 ;  /* 0x03e00000041879f0 */ /* 0x000fe2000c0008ff */
[----:B------:R-:W-:Y:S02]  /*1380*/  UIADD3 UR4, UR4, 0x2, URZ ;  /* 0x0000000204047890 */ /* 0x000fe4000fffe03f */
[----:B------:R-:W-:Y:S01]  /*1390*/  UIADD3 UR6, UR6, 0x2, URZ ;  /* 0x0000000206067890 */ /* 0x000fe2000fffe03f */
[----:B------:R-:W-:Y:S01]  /*13a0*/  UMOV UR5, 0x80000020 ;  /* 0x8000002000057882 */ /* 0x000fe20000000000 */
[----:B------:R-:W-:Y:S01]  /*13b0*/  UMOV UR7, 0x80000020 ;  /* 0x8000002000077882 */ /* 0x000fe20000000000 */
[----:B------:R-:W-:Y:S02]  /*13c0*/  WARPGROUP.DEPBAR.LE gsb0, 0x0 ;  /* 0x00008000000079c5 */ /* 0x000fe40000010000 */
[----:B------:R-:W-:-:S15]  /*13d0*/  WARPGROUP.ARRIVE ;  /* 0x00000000000079c5 */ /* 0x000fde0000000000 */
[----:B------:R-:W-:-:S05]  /*13e0*/  NOP ;  /* 0x0000000000007918 */ /* 0x000fca0000000000 */
[----:B------:R-:W-:Y:S03]  /*13f0*/  HGMMA.64x256x16.F32 R24, gdesc[UR4], R24, gsb0 ;  /* 0x03e00000041879f0 */ /* 0x000fe60008000818 */
[----:B------:R-:W-:Y:S02]  /*1400*/  WARPGROUP.DEPBAR.LE gsb0, 0x0 ;  /* 0x00008000000079c5 */ /* 0x000fe40000010000 */
[----:B------:R-:W-:Y:S05]  /*1410*/  @!P1 BRA `(.L_x_18) ;  /* 0x0000000000dc9947 */ /* 0x000fea0003800000 */
[----:B------:R-:W-:Y:S02]  /*1420*/  UIADD3 UR4, UR39, 0x1, URZ ;  /* 0x0000000127047890 */ /* 0x000fe4000fffe03f */
[----:B------:R-:W-:Y:S02]  /*1430*/  UMOV UR9, UR39 ;  /* 0x0000002700097c82 */ /* 0x000fe40008000000 */
[----:B------:R-:W-:-:S04]  /*1440*/  UISETP.NE.AND UP0, UPT, UR4, 0x7, UPT ;  /* 0x000000070400788c */ /* 0x000fc8000bf05270 */
[----:B------:R-:W-:Y:S02]  /*1450*/  USEL UR5, URZ, 0x1, UP0 ;  /* 0x000000013f057887 */ /* 0x000fe40008000000 */
[----:B------:R-:W-:Y:S02]  /*1460*/  USEL UR8, UR4, URZ, UP0 ;  /* 0x0000003f04087287 */ /* 0x000fe40008000000 */
[----:B------:R-:W-:-:S06]  /*1470*/  ULOP3.LUT UR5, UR38, UR5, URZ, 0x3c, !UPT ;  /* 0x0000000526057292 */ /* 0x000fcc000f8e3c3f */
[----:B01----:R-:W-:-:S07]  /*1480*/  IMAD.U32 R5, RZ, RZ, UR5 ;  /* 0x00000005ff057e24 */ /* 0x003fce000f8e00ff */
.L_x_25:
[----:B01----:R-:W-:Y:S05]  /*1490*/  @!P0 BRA `(.L_x_19) ;  /* 0x0000000000048947 */ /* 0x003fea0003800000 */
[----:B------:R-:W-:Y:S01]  /*14a0*/  BPT.TRAP 0x1 ;  /* 0x000000040000795c */ /* 0x000fe20000300000 */
.L_x_19:
[----:B------:R-:W0:Y:S01]  /*14b0*/  S2UR UR5, SR_CgaCtaId ;  /* 0x00000000000579c3 */ /* 0x000e220000008800 */
[----:B------:R-:W-:Y:S01]  /*14c0*/  UMOV UR4, 0x400 ;  /* 0x0000040000047882 */ /* 0x000fe20000000000 */
[----:B------:R-:W-:Y:S01]  /*14d0*/  SHF.L.U32 R3, R5, 0x1f, RZ ;  /* 0x0000001f05037819 */ /* 0x000fe200000006ff */
[----:B0-----:R-:W-:-:S04]  /*14e0*/  ULEA UR11, UR5, UR4, 0x18 ;  /* 0x00000004050b7291 */ /* 0x001fc8000f8ec03f */
[----:B------:R-:W-:-:S09]  /*14f0*/  ULEA UR4, UR8, UR11, 0x3 ;  /* 0x0000000b08047291 */ /* 0x000fd2000f8e183f */
[----:B------:R0:W1:Y:S01]  /*1500*/  SYNCS.PHASECHK.TRANS64.TRYWAIT P1, [UR4], R3 ;  /* 0x00000003ff0075a7 */ /* 0x0000620008020144 */
[----:B------:R-:W-:Y:S05]  /*1510*/  @!P0 BRA `(.L_x_20) ;  /* 0x0000000000048947 */ /* 0x000fea0003800000 */
[----:B------:R-:W-:Y:S01]  /*1520*/  BPT.TRAP 0x1 ;  /* 0x000000040000795c */ /* 0x000fe20000300000 */
.L_x_20:
[----:B-1----:R-:W-:Y:S05]  /*1530*/  @P1 BRA `(.L_x_21) ;  /* 0x0000000000081947 */ /* 0x002fea0003800000 */
[----:B------:R-:W1:Y:S02]  /*1540*/  SYNCS.PHASECHK.TRANS64.TRYWAIT P1, [UR4], R3 ;  /* 0x00000003ff0075a7 */ /* 0x000e640008020144 */
[----:B-1----:R-:W-:Y:S05]  /*1550*/  @!P1 BRA `(.L_x_22) ;  /* 0x000000a000349947 */ /* 0x002fea0003800000 */
.L_x_21:
[----:B------:R-:W-:Y:S01]  /*1560*/  ULEA UR4, UR8, UR41, 0x9 ;  /* 0x0000002908047291 */ /* 0x000fe2000f8e483f */
[----:B------:R-:W-:Y:S01]  /*1570*/  WARPGROUP.ARRIVE ;  /* 0x00000000000079c5 */ /* 0x000fe20000000000 */
[----:B------:R-:W-:Y:S01]  /*1580*/  ULEA UR6, UR8, UR10, 0xa ;  /* 0x0000000a08067291 */ /* 0x000fe2000f8e503f */
[----:B------:R-:W-:Y:S01]  /*1590*/  UMOV UR5, 0x80000020 ;  /* 0x8000002000057882 */ /* 0x000fe20000000000 */
[----:B------:R-:W-:-:S07]  /*15a0*/  UMOV UR7, 0x80000020 ;  /* 0x8000002000077882 */ /* 0x000fce0000000000 */
[----:B------:R-:W-:Y:S01]  /*15b0*/  HGMMA.64x256x16.F32 R24, gdesc[UR4], R24, gsb0 ;  /* 0x03e00000041879f0 */ /* 0x000fe20008000818 */
        /* <DEDUP_REMOVED lines=10> */
[----:B------:R-:W-:Y:S01]  /*1660*/  BPT.TRAP 0x1 ;  /* 0x000000040000795c */ /* 0x000fe20000300000 */
.L_x_23:
[----:B------:R-:W-:Y:S01]  /*1670*/  ULEA UR4, UR9, UR11, 0x3 ;  /* 0x0000000b09047291 */ /* 0x000fe2000f8e183f */
[----:B------:R-:W-:-:S03]  /*1680*/  ISETP.GT.U32.AND P1, PT, R19, 0x1, PT ;  /* 0x000000011300780c */ /* 0x000fc60003f24070 */
[----:B------:R-:W-:-:S04]  /*1690*/  UIADD3 UR4, UR4, 0x38, URZ ;  /* 0x0000003804047890 */ /* 0x000fc8000fffe03f */
[----:B------:R-:W-:-:S09]  /*16a0*/  UPRMT UR4, URZ, 0x654, UR4 ;  /* 0x000006543f047896 */ /* 0x000fd20008000004 */
[----:B------:R-:W-:Y:S01]  /*16b0*/  SYNCS.ARRIVE.TRANS64.RED.A1T0 RZ, [UR4], RZ ;  /* 0x000000ffffff79a7 */ /* 0x000fe20008100404 */
[----:B------:R-:W-:Y:S05]  /*16c0*/  @P1 BRA `(.L_x_24) ;  /* 0x0000000000041947 */ /* 0x000fea0003800000 */
[----:B------:R-:W-:Y:S01]  /*16d0*/  BPT.TRAP 0x1 ;  /* 0x000000040000795c */ /* 0x000fe20000300000 */
.L_x_24:
[----:B------:R-:W-:Y:S01]  /*16e0*/  UIADD3 UR8, UR8, 0x1, URZ ;  /* 0x0000000108087890 */ /* 0x000fe2000fffe03f */
[C---:B------:R-:W-:Y:S01]  /*16f0*/  ISETP.GT.AND P1, PT, R0.reuse, 0x1, PT ;  /* 0x000000010000780c */ /* 0x040fe20003f24270 */
[----:B------:R-:W-:Y:S01]  /*1700*/  UIADD3 UR9, UR9, 0x1, URZ ;  /* 0x0000000109097890 */ /* 0x000fe2000fffe03f */
[----:B------:R-:W-:Y:S01]  /*1710*/  VIADD R0, R0, 0xffffffff ;  /* 0xffffffff00007836 */ /* 0x000fe20000000000 */
[----:B------:R-:W-:Y:S02]  /*1720*/  UISETP.NE.AND UP0, UPT, UR8, 0x7, UPT ;  /* 0x000000070800788c */ /* 0x000fe4000bf05270 */
[----:B------:R-:W-:Y:S02]  /*1730*/  UISETP.NE.AND UP1, UPT, UR9, 0x7, UPT ;  /* 0x000000070900788c */ /* 0x000fe4000bf25270 */
[----:B------:R-:W-:Y:S02]  /*1740*/  USEL UR4, URZ, 0x1, UP0 ;  /* 0x000000013f047887 */ /* 0x000fe40008000000 */
[----:B------:R-:W-:-:S02]  /*1750*/  USEL UR8, UR8, URZ, UP0 ;  /* 0x0000003f08087287 */ /* 0x000fc40008000000 */
[----:B------:R-:W-:Y:S02]  /*1760*/  USEL UR9, UR9, URZ, UP1 ;  /* 0x0000003f09097287 */ /* 0x000fe40008800000 */
[----:B------:R-:W-:Y:S01]  /*1770*/  LOP3.LUT R5, R5, UR4, RZ, 0x3c, !PT ;  /* 0x0000000405057c12 */ /* 0x000fe2000f8e3cff */
[----:B------:R-:W-:Y:S09]  /*1780*/  @P1 BRA `(.L_x_25) ;  /* 0xfffffffc00401947 */ /* 0x000ff2000383ffff */
.L_x_18:
[----:B------:R-:W2:Y:S02]  /*1790*/  LDC R0, c[0x0][0x28c] ;  /* 0x0000a300ff007b82 */ /* 0x000ea40000000800 */
[----:B--2---:R-:W-:-:S13]  /*17a0*/  ISETP.GE.AND P1, PT, R0, 0x1, PT ;  /* 0x000000010000780c */ /* 0x004fda0003f26270 */
[----:B------:R-:W-:Y:S05]  /*17b0*/  @!P1 BRA `(.L_x_26) ;  /* 0x0000000000509947 */ /* 0x000fea0003800000 */
[----:B------:R-:W-:Y:S05]  /*17c0*/  @!P0 BRA `(.L_x_27) ;  /* 0x0000000000048947 */ /* 0x000fea0003800000 */
[----:B------:R-:W-:Y:S01]  /*17d0*/  BPT.TRAP 0x1 ;  /* 0x000000040000795c */ /* 0x000fe20000300000 */
.L_x_27:
[----:B------:R-:W-:Y:S01]  /*17e0*/  UISETP.LT.AND UP0, UPT, UR40, 0x1, UPT ;  /* 0x000000012800788c */ /* 0x000fe2000bf01270 */
[----:B------:R-:W2:Y:S01]  /*17f0*/  S2UR UR7, SR_CgaCtaId ;  /* 0x00000000000779c3 */ /* 0x000ea20000008800 */
[----:B------:R-:W-:Y:S02]  /*1800*/  ISETP.GT.U32.AND P0, PT, R19, 0x1, PT ;  /* 0x000000011300780c */ /* 0x000fe40003f04070 */
[----:B------:R-:W-:-:S04]  /*1810*/  USEL UR6, UR40, 0x1, UP0 ;  /* 0x0000000128067887 */ /* 0x000fc80008000000 */
[----:B------:R-:W-:-:S04]  /*1820*/  UIADD3 UR6, UR39, UR40, -UR6 ;  /* 0x0000002827067290 */ /* 0x000fc8000fffe806 */
[----:B------:R-:W-:-:S04]  /*1830*/  UIMAD.WIDE.U32 UR4, UR6, 0x24924925, URZ ;  /* 0x24924925060478a5 */ /* 0x000fc8000f8e003f */
[----:B------:R-:W-:-:S04]  /*1840*/  UIADD3 UR4, UR6, -UR5, URZ ;  /* 0x8000000506047290 */ /* 0x000fc8000fffe03f */
[----:B------:R-:W-:-:S03]  /*1850*/  ULEA.HI UR4, UR4, UR5, URZ, 0x1f ;  /* 0x0000000504047291 */ /* 0x000fc6000f8ff83f */
[----:B------:R-:W-:Y:S01]  /*1860*/  UMOV UR5, 0x400 ;  /* 0x0000040000057882 */ /* 0x000fe20000000000 */
[----:B------:R-:W-:Y:S02]  /*1870*/  USHF.R.U32.HI UR4, URZ, 0x2, UR4 ;  /* 0x000000023f047899 */ /* 0x000fe40008011604 */
[----:B--2---:R-:W-:Y:S02]  /*1880*/  ULEA UR5, UR7, UR5, 0x18 ;  /* 0x0000000507057291 */ /* 0x004fe4000f8ec03f */
[----:B------:R-:W-:-:S04]  /*1890*/  UIMAD UR4, UR4, -0x7, UR6 ;  /* 0xfffffff9040478a4 */ /* 0x000fc8000f8e0206 */
[----:B------:R-:W-:-:S04]  /*18a0*/  ULEA UR4, UR4, UR5, 0x3 ;  /* 0x0000000504047291 */ /* 0x000fc8000f8e183f */
[----:B------:R-:W-:-:S04]  /*18b0*/  UIADD3 UR4, UR4, 0x38, URZ ;  /* 0x0000003804047890 */ /* 0x000fc8000fffe03f */
[----:B------:R-:W-:-:S09]  /*18c0*/  UPRMT UR4, URZ, 0x654, UR4 ;  /* 0x000006543f047896 */ /* 0x000fd20008000004 */
[----:B------:R-:W-:Y:S01]  /*18d0*/  SYNCS.ARRIVE.TRANS64.RED.A1T0 RZ, [UR4], RZ ;  /* 0x000000ffffff79a7 */ /* 0x000fe20008100404 */
[----:B------:R-:W-:Y:S05]  /*18e0*/  @P0 BRA `(.L_x_26) ;  /* 0x0000000000040947 */ /* 0x000fea0003800000 */
[----:B------:R-:W-:Y:S01]  /*18f0*/  BPT.TRAP 0x1 ;  /* 0x000000040000795c */ /* 0x000fe20000300000 */
.L_x_26:
[----:B------:R-:W2:Y:S01]  /*1900*/  LDC R7, c[0x0][0x288] ;  /* 0x0000a200ff077b82 */ /* 0x000ea20000000800 */
[----:B01----:R-:W-:Y:S01]  /*1910*/  LOP3.LUT R4, R18, 0x60, RZ, 0xc0, !PT ;  /* 0x0000006012047812 */ /* 0x003fe200078ec0ff */
[----:B------:R-:W-:Y:S01]  /*1920*/  UIADD3 UR39, UR40, UR39, URZ ;  /* 0x0000002728277290 */ /* 0x000fe2000fffe03f */
[----:B------:R-:W-:Y:S01]  /*1930*/  LOP3.LUT R0, R22, 0x1, RZ, 0xc0, !PT ;  /* 0x0000000116007812 */ /* 0x000fe200078ec0ff */
[----:B------:R-:W-:Y:S01]  /*1940*/  ULDC UR7, c[0x0][0x284] ;  /* 0x0000a10000077ab9 */ /* 0x000fe20000000800 */
[----:B------:R-:W-:Y:S01]  /*1950*/  SHF.R.U32.HI R3, RZ, 0x2, R18 ;  /* 0x00000002ff037819 */ /* 0x000fe20000011612 */
[----:B------:R-:W-:Y:S01]  /*1960*/  UISETP.GT.U32.AND UP0, UPT, UR39, 0x6, UPT ;  /* 0x000000062700788c */ /* 0x000fe2000bf04070 */
[----:B------:R-:W-:Y:S01]  /*1970*/  SHF.R.U32.HI R10, RZ, 0x1, R4 ;  /* 0x00000001ff0a7819 */ /* 0x000fe20000011604 */
[----:B------:R-:W-:Y:S01]  /*1980*/  IMAD.SHL.U32 R4, R0, 0x40, RZ ;  /* 0x0000004000047824 */ /* 0x000fe200078e00ff */
[----:B------:R-:W-:Y:S01]  /*1990*/  LOP3.LUT R3, R3, 0x7, RZ, 0xc0, !PT ;  /* 0x0000000703037812 */ /* 0x000fe200078ec0ff */
[----:B------:R-:W-:Y:S01]  /*19a0*/  UIMAD.WIDE.U32 UR4, UR39, 0x24924925, URZ ;  /* 0x24924925270478a5 */ /* 0x000fe2000f8e003f */
[----:B------:R-:W-:Y:S01]  /*19b0*/  SHF.R.S32.HI R21, RZ, 0x1f, R23 ;  /* 0x0000001fff157819 */ /* 0x000fe20000011417 */
[----:B------:R-:W-:Y:S01]  /*19c0*/  UISETP.LT.U32.AND UP0, UPT, UR40, 0x7, UP0 ;  /* 0x000000072800788c */ /* 0x000fe20008701070 */
[--C-:B------:R-:W-:Y:S01]  /*19d0*/  IADD3 R5, RZ, -R10, -R3.reuse ;  /* 0x8000000aff057210 */ /* 0x100fe20007ffe803 */
[----:B------:R-:W-:Y:S01]  /*19e0*/  UIADD3 UR4, UR39, -UR5, URZ ;  /* 0x8000000527047290 */ /* 0x000fe2000fffe03f */
[----:B------:R-:W-:Y:S01]  /*19f0*/  LOP3.LUT R3, R4, 0x40, R3, 0xe2, !PT ;  /* 0x0000004004037812 */ /* 0x000fe200078ee203 */
[----:B------:R-:W-:Y:S01]  /*1a00*/  IMAD.SHL.U32 R4, R18, 0x2, RZ ;  /* 0x0000000212047824 */ /* 0x000fe200078e00ff */
[----:B------:R-:W-:Y:S01]  /*1a10*/  UISETP.GE.U32.AND UP1, UPT, UR40, 0x7, UPT ;  /* 0x000000072800788c */ /* 0x000fe2000bf26070 */
[----:B------:R-:W-:Y:S01]  /*1a20*/  IMAD R11, R0, -0x40, R5 ;  /* 0xffffffc0000b7824 */ /* 0x000fe200078e0205 */
[----:B------:R-:W-:Y:S01]  /*1a30*/  LOP3.LUT R0, R18, 0x3, RZ, 0xc0, !PT ;  /* 0x0000000312007812 */ /* 0x000fe200078ec0ff */
[----:B------:R-:W-:Y:S01]  /*1a40*/  ULDC.64 UR8, c[0x0][0x5d0] ;  /* 0x0001740000087ab9 */ /* 0x000fe20000000a00 */
[----:B------:R-:W-:Y:S01]  /*1a50*/  LOP3.LUT R9, R4, 0x6, RZ, 0xc0, !PT ;  /* 0x0000000604097812 */ /* 0x000fe200078ec0ff */
[----:B------:R-:W-:Y:S01]  /*1a60*/  USEL UR6, URZ, 0x1, !UP0 ;  /* 0x000000013f067887 */ /* 0x000fe2000c000000 */
[----:B------:R-:W-:Y:S01]  /*1a70*/  IMAD R4, R21, UR8, RZ ;  /* 0x0000000815047c24 */ /* 0x000fe2000f8e02ff */
[----:B------:R-:W-:Y:S01]  /*1a80*/  ULEA.HI UR4, UR4, UR5, URZ, 0x1f ;  /* 0x0000000504047291 */ /* 0x000fe2000f8ff83f */
[----:B------:R-:W-:Y:S01]  /*1a90*/  PRMT R8, R9, 0x6540, R152 ;  /* 0x0000654009087816 */ /* 0x000fe20000000098 */
[----:B------:R-:W-:Y:S01]  /*1aa0*/  IMAD.SHL.U32 R152, R152, 0x100, RZ ;  /* 0x0000010098987824 */ /* 0x000fe200078e00ff */
[----:B------:R-:W-:Y:S01]  /*1ab0*/  ULOP3.LUT UR38, UR38, UR6, URZ, 0x3c, !UPT ;  /* 0x0000000626267292 */ /* 0x000fe2000f8e3c3f */
[----:B--2---:R-:W-:Y:S01]  /*1ac0*/  IMAD R13, R0, -0x2, R7 ;  /* 0xfffffffe000d7824 */ /* 0x004fe200078e0207 */
[----:B------:R-:W-:Y:S01]  /*1ad0*/  SHF.R.S32.HI R9, RZ, 0x1f, R8 ;  /* 0x0000001fff097819 */ /* 0x000fe20000011408 */
[C---:B------:R-:W-:Y:S01]  /*1ae0*/  IMAD.SHL.U32 R0, R153.reuse, 0x80, RZ ;  /* 0x0000008099007824 */ /* 0x040fe200078e00ff */
[----:B------:R-:W-:Y:S01]  /*1af0*/  ISETP.GE.AND P0, PT, R152, R7, PT ;  /* 0x000000079800720c */ /* 0x000fe20003f06270 */
[----:B------:R-:W-:Y:S01]  /*1b00*/  USHF.R.U32.HI UR4, URZ, 0x2, UR4 ;  /* 0x000000023f047899 */ /* 0x000fe20008011604 */
[----:B------:R-:W-:-:S02]  /*1b10*/  IMAD.WIDE R6, R153, 0x80, RZ ;  /* 0x0000008099067825 */ /* 0x000fc400078e02ff */
[C---:B------:R-:W-:Y:S01]  /*1b20*/  ISETP.GE.OR P0, PT, R0.reuse, UR7, P0 ;  /* 0x0000000700007c0c */ /* 0x040fe20008706670 */
[----:B------:R-:W-:Y:S01]  /*1b30*/  @UP1 ULOP3.LUT UR38, UR38, 0x1, UR4, 0x78, !UPT ;  /* 0x0000000126261892 */ /* 0x000fe2000f8e7804 */
[C---:B------:R-:W-:Y:S01]  /*1b40*/  IMAD R15, R23.reuse, UR9, R4 ;  /* 0x00000009170f7c24 */ /* 0x040fe2000f8e0204 */
[----:B------:R-:W-:Y:S01]  /*1b50*/  UIMAD UR39, UR4, -0x7, UR39 ;  /* 0xfffffff9042778a4 */ /* 0x000fe2000f8e0227 */
[----:B------:R-:W-:Y:S01]  /*1b60*/  IMAD.WIDE.U32 R4, R23, UR8, R8 ;  /* 0x0000000817047c25 */ /* 0x000fe2000f8e0008 */
[----:B------:R-:W-:Y:S02]  /*1b70*/  IADD3 R0, -R0, UR7, R11 ;  /* 0x0000000700007c10 */ /* 0x000fe4000fffe10b */
[----:B------:R-:W-:Y:S01]  /*1b80*/  LOP3.LUT R167, R6, R3, R10, 0xfe, !PT ;  /* 0x0000000306a77212 */ /* 0x000fe200078efe0a */
[----:B------:R-:W-:Y:S02]  /*1b90*/  IMAD.IADD R5, R5, 0x1, R15 ;  /* 0x0000000105057824 */ /* 0x000fe400078e020f */
[----:B------:R-:W-:-:S02]  /*1ba0*/  IMAD.IADD R3, R13, 0x1, -R152 ;  /* 0x000000010d037824 */ /* 0x000fc400078e0a98 */
[----:B------:R-:W-:Y:S01]  /*1bb0*/  IMAD.MOV.U32 R153, RZ, RZ, -0x1 ;  /* 0xffffffffff997424 */ /* 0x000fe200078e00ff */
[----:B------:R-:W-:Y:S06]  /*1bc0*/  @P0 BRA `(.L_x_28) ;  /* 0x0000007800dc0947 */ /* 0x000fec0003800000 */
[----:B------:R-:W0:Y:S01]  /*1bd0*/  LDC.64 R10, c[0x0][0x5c8] ;  /* 0x00017200ff0a7b82 */ /* 0x000e220000000a00 */
[----:B-----5:R-:W-:Y:S01]  /*1be0*/  FSETP.NEU.AND P0, PT, R155, RZ, PT ;  /* 0x000000ff9b00720b */ /* 0x020fe20003f0d000 */
[----:B------:R-:W-:Y:S01]  /*1bf0*/  BSSY B0, `(.L_x_28) ;  /* 0x00007b4000007945 */ /* 0x000fe20003800000 */
[----:B------:R-:W-:-:S04]  /*1c00*/  ISETP.GT.AND P2, PT, R3, RZ, PT ;  /* 0x000000ff0300720c */ /* 0x000fc80003f44270 */
[----:B------:R-:W-:Y:S01]  /*1c10*/  ISETP.GT.AND P1, PT, R0, RZ, P2 ;  /* 0x000000ff0000720c */ /* 0x000fe20001724270 */
[-C--:B0-----:R-:W-:Y:S02]  /*1c20*/  IMAD R12, R7, R10.reuse, RZ ;  /* 0x0000000a070c7224 */ /* 0x081fe400078e02ff */
[----:B------:R-:W-:-:S04]  /*1c30*/  IMAD.WIDE.U32 R160, R167, R10, R4 ;  /* 0x0000000aa7a07225 */ /* 0x000fc800078e0004 */
[----:B------:R-:W-:-:S04]  /*1c40*/  IMAD R5, R167, R11, R12 ;  /* 0x0000000ba7057224 */ /* 0x000fc800078e020c */
[----:B------:R-:W-:Y:S01]  /*1c50*/  IMAD.IADD R169, R161, 0x1, R5 ;  /* 0x00000001a1a97824 */ /* 0x000fe200078e0205 */
[----:B------:R-:W-:Y:S06]  /*1c60*/  @!P0 BRA `(.L_x_29) ;  /* 0x0000005400988947 */ /* 0x000fec0003800000 */
[----:B------:R-:W0:Y:S01]  /*1c70*/  LDC.64 R14, c[0x0][0x5b8] ;  /* 0x00016e00ff0e7b82 */ /* 0x000e220000000a00 */
[----:B------:R-:W-:-:S07]  /*1c80*/  ULDC.64 UR4, c[0x0][0x5c0] ;  /* 0x0001700000047ab9 */ /* 0x000fce0000000a00 */
[----:B------:R-:W1:Y:S08]  /*1c90*/  LDC.64 R164, c[0x0][0x5b0] ;  /* 0x00016c00ffa47b82 */ /* 0x000e700000000a00 */
[----:B------:R-:W2:Y:S01]  /*1ca0*/  LDC.64 R12, c[0x0][0x5a8] ;  /* 0x00016a00ff0c7b82 */ /* 0x000ea20000000a00 */
[-C--:B0-----:R-:W-:Y:S02]  /*1cb0*/  IMAD R4, R21, R14.reuse, RZ ;  /* 0x0000000e15047224 */ /* 0x081fe400078e02ff */
[----:B------:R-:W-:-:S04]  /*1cc0*/  IMAD.WIDE.U32 R162, R23, R14, R8 ;  /* 0x0000000e17a27225 */ /* 0x000fc800078e0008 */
[----:B------:R-:W-:Y:S02]  /*1cd0*/  IMAD R159, R23, R15, R4 ;  /* 0x0000000f179f7224 */ /* 0x000fe400078e0204 */
[-C--:B-1----:R-:W-:Y:S02]  /*1ce0*/  IMAD R6, R7, R164.reuse, RZ ;  /* 0x000000a407067224 */ /* 0x082fe400078e02ff */
[----:B------:R-:W-:Y:S02]  /*1cf0*/  IMAD.IADD R21, R163, 0x1, R159 ;  /* 0x00000001a3157824 */ /* 0x000fe400078e029f */
[----:B------:R-:W-:Y:S02]  /*1d00*/  IMAD.MOV.U32 R20, RZ, RZ, R162 ;  /* 0x000000ffff147224 */ /* 0x000fe400078e00a2 */
[C---:B------:R-:W-:Y:S02]  /*1d10*/  IMAD R161, R167.reuse, R165, R6 ;  /* 0x000000a5a7a17224 */ /* 0x040fe400078e0206 */
[----:B------:R-:W-:-:S04]  /*1d20*/  IMAD.WIDE.U32 R4, R167, R164, R20 ;  /* 0x000000a4a7047225 */ /* 0x000fc800078e0014 */
[----:B------:R-:W-:Y:S01]  /*1d30*/  IMAD.IADD R5, R5, 0x1, R161 ;  /* 0x0000000105057824 */ /* 0x000fe200078e02a1 */
[----:B--2---:R-:W-:-:S04]  /*1d40*/  LEA R6, P0, R4, R12, 0x1 ;  /* 0x0000000c04067211 */ /* 0x004fc800078008ff */
[----:B------:R-:W-:-:S05]  /*1d50*/  LEA.HI.X R7, R4, R13, R5, 0x1, P0 ;  /* 0x0000000d04077211 */ /* 0x000fca00000f0c05 */
[----:B------:R0:W2:Y:S01]  /*1d60*/  @P1 LDG.E.LTC128B.U16 R15, desc[UR36][R6.64] ;  /* 0x00000024060f1981 */ /* 0x0000a2000c1e1520 */
[----:B------:R-:W-:Y:S01]  /*1d70*/  IMAD.WIDE.U32 R156, R167, R164, R8 ;  /* 0x000000a4a79c7225 */ /* 0x000fe200078e0008 */
[----:B------:R-:W-:Y:S03]  /*1d80*/  BSSY B1, `(.L_x_30) ;  /* 0x0000013000017945 */ /* 0x000fe60003800000 */
[----:B------:R-:W-:Y:S02]  /*1d90*/  IMAD.IADD R157, R161, 0x1, R157 ;  /* 0x00000001a19d7824 */ /* 0x000fe400078e029d */
[----:B------:R-:W-:-:S04]  /*1da0*/  IMAD.WIDE.U32 R156, R23, R14, R156 ;  /* 0x0000000e179c7225 */ /* 0x000fc800078e009c */
[----:B0-----:R-:W-:Y:S01]  /*1db0*/  IMAD.IADD R7, R159, 0x1, R157 ;  /* 0x000000019f077824 */ /* 0x001fe200078e029d */
[----:B------:R-:W-:Y:S02]  /*1dc0*/  LEA R6, P4, R156, R12, 0x1 ;  /* 0x0000000c9c067211 */ /* 0x000fe400078808ff */
[----:B------:R-:W-:Y:S02]  /*1dd0*/  SHF.L.U64.HI R157, R164, 0x3, R165 ;  /* 0x00000003a49d7819 */ /* 0x000fe400000102a5 */
[----:B------:R-:W-:Y:S01]  /*1de0*/  LEA.HI.X R7, R156, R13, R7, 0x1, P4 ;  /* 0x0000000d9c077211 */ /* 0x000fe200020f0c07 */
[----:B------:R-:W-:Y:S02]  /*1df0*/  IMAD.SHL.U32 R156, R164, 0x8, RZ ;  /* 0x00000008a49c7824 */ /* 0x000fe400078e00ff */
[----:B--2---:R-:W-:-:S05]  /*1e00*/  HADD2.F32 R4, -RZ, R15.H0_H0 ;  /* 0x2000000fff047230 */ /* 0x004fca0000004100 */
[----:B------:R-:W-:Y:S01]  /*1e10*/  FMUL R5, R4, R155 ;  /* 0x0000009b04057220 */ /* 0x000fe20000400000 */
[----:B------:R-:W-:-:S03]  /*1e20*/  LEA R4, P0, R160, UR4, 0x1 ;  /* 0x00000004a0047c11 */ /* 0x000fc6000f8008ff */
[----:B------:R-:W-:Y:S01]  /*1e30*/  FFMA R24, R24, R154, R5 ;  /* 0x0000009a18187223 */ /* 0x000fe20000000005 */
[----:B------:R-:W-:Y:S02]  /*1e40*/  LEA.HI.X R5, R160, UR5, R169, 0x1, P0 ;  /* 0x00000005a0057c11 */ /* 0x000fe400080f0ca9 */
[----:B------:R-:W-:Y:S02]  /*1e50*/  ISETP.GT.AND P0, PT, R3, 0x1, PT ;  /* 0x000000010300780c */ /* 0x000fe40003f04270 */
[----:B------:R-:W-:Y:S02]  /*1e60*/  F2FP.F16.F32.PACK_AB R24, RZ, R24 ;  /* 0x00000018ff18723e */ /* 0x000fe400000000ff */
[----:B------:R-:W-:-:S03]  /*1e70*/  ISETP.GT.AND P3, PT, R0, RZ, P0 ;  /* 0x000000ff0000720c */ /* 0x000fc60000764270 */
[----:B------:R0:W-:Y:S10]  /*1e80*/  @P1 STG.E.U16 desc[UR36][R4.64], R24 ;  /* 0x0000001804001986 */ /* 0x0001f4000c101524 */
[----:B------:R-:W-:Y:S05]  /*1e90*/  @!P3 BRA `(.L_x_31) ;  /* 0x000000000004b947 */ /* 0x000fea0003800000 */
[----:B------:R1:W5:Y:S02]  /*1ea0*/  LDG.E.LTC128B.U16 R15, desc[UR36][R6.64+0x2] ;  /* 0x00000224060f7981 */ /* 0x000364000c1e1520 */
.L_x_31:
[----:B------:R-:W-:Y:S05]  /*1eb0*/  BSYNC B1 ;  /* 0x0000000000017941 */ /* 0x000fea0003800000 */
.L_x_30:
[----:B-----5:R-:W-:Y:S01]  /*1ec0*/  HADD2.F32 R20, -RZ, R15.H0_H0 ;  /* 0x2000000fff147230 */ /* 0x020fe20000004100 */
[----:B------:R-:W-:Y:S01]  /*1ed0*/  ISETP.GT.AND P2, PT, R0, 0x8, P2 ;  /* 0x000000080000780c */ /* 0x000fe20001744270 */
[----:B------:R-:W-:Y:S01]  /*1ee0*/  IMAD.WIDE.U32 R156, R167, R164, R156 ;  /* 0x000000a4a79c7225 */ /* 0x000fe200078e009c */
[----:B------:R-:W-:-:S03]  /*1ef0*/  PRMT R152, R15, 0x7610, R152 ;  /* 0x000076100f987816 */ /* 0x000fc60000000098 */
[----:B------:R-:W-:Y:S01]  /*1f00*/  FMUL R20, R20, R155 ;  /* 0x0000009b14147220 */ /* 0x000fe20000400000 */
[----:B------:R-:W-:Y:S01]  /*1f10*/  IMAD.IADD R161, R161, 0x1, R157 ;  /* 0x00000001a1a17824 */ /* 0x000fe200078e029d */
[----:B------:R-:W-:Y:S02]  /*1f20*/  IADD3 R162, P1, R162, R156, RZ ;  /* 0x0000009ca2a27210 */ /* 0x000fe40007f3e0ff */
[----:B------:R-:W-:-:S03]  /*1f30*/  FFMA R25, R25, R154, R20 ;  /* 0x0000009a19197223 */ /* 0x000fc60000000014 */
[----:B------:R-:W-:Y:S01]  /*1f40*/  IMAD.X R21, R161, 0x1, R21, P1 ;  /* 0x00000001a1157824 */ /* 0x000fe200008e0615 */
[C---:B------:R-:W-:Y:S02]  /*1f50*/  LEA R20, P1, R162.reuse, R12, 0x1 ;  /* 0x0000000ca2147211 */ /* 0x040fe400078208ff */
[----:B------:R-:W-:Y:S02]  /*1f60*/  F2FP.F16.F32.PACK_AB R25, RZ, R25 ;  /* 0x00000019ff19723e */ /* 0x000fe400000000ff */
[----:B------:R-:W-:Y:S02]  /*1f70*/  LEA.HI.X R21, R162, R13, R21, 0x1, P1 ;  /* 0x0000000da2157211 */ /* 0x000fe400008f0c15 */
[----:B------:R-:W-:-:S05]  /*1f80*/  PRMT R157, R25, 0x7610, R157 ;  /* 0x00007610199d7816 */ /* 0x000fca000000009d */
[----:B------:R2:W-:Y:S04]  /*1f90*/  @P3 STG.E.U16 desc[UR36][R4.64+0x2], R157 ;  /* 0x0000029d04003986 */ /* 0x0005e8000c101524 */
[----:B------:R-:W0:Y:S01]  /*1fa0*/  @P2 LDG.E.LTC128B.U16 R152, desc[UR36][R20.64] ;  /* 0x0000002414982981 */ /* 0x000e22000c1e1520 */
[----:B------:R-:W-:Y:S01]  /*1fb0*/  IADD3 R8, P1, R8, R156, RZ ;  /* 0x0000009c08087210 */ /* 0x000fe20007f3e0ff */
[----:B------:R-:W-:Y:S01]  /*1fc0*/  BSSY B1, `(.L_x_32) ;  /* 0x0000011000017945 */ /* 0x000fe20003800000 */
[----:B------:R-:W-:Y:S02]  /*1fd0*/  SHF.L.U64.HI R11, R10, 0x4, R11 ;  /* 0x000000040a0b7819 */ /* 0x000fe4000001020b */
[----:B------:R-:W-:Y:S01]  /*1fe0*/  ISETP.GT.AND P0, PT, R0, 0x8, P0 ;  /* 0x000000080000780c */ /* 0x000fe20000704270 */
[----:B------:R-:W-:Y:S01]  /*1ff0*/  IMAD.X R9, R9, 0x1, R161, P1 ;  /* 0x0000000109097824 */ /* 0x000fe200008e06a1 */
[----:B------:R-:W-:Y:S01]  /*2000*/  LEA R10, P1, R10, R4, 0x4 ;  /* 0x000000040a0a7211 */ /* 0x000fe200078220ff */
[----:B------:R-:W-:-:S04]  /*2010*/  IMAD.WIDE.U32 R14, R23, R14, R8 ;  /* 0x0000000e170e7225 */ /* 0x000fc800078e0008 */
[----:B------:R-:W-:Y:S01]  /*2020*/  IMAD.X R11, R11, 0x1, R5, P1 ;  /* 0x000000010b0b7824 */ /* 0x000fe200008e0605 */
[----:B------:R-:W-:Y:S01]  /*2030*/  LEA R8, P3, R14, R12, 0x1 ;  /* 0x0000000c0e087211 */ /* 0x000fe200078608ff */
[----:B------:R-:W-:-:S05]  /*2040*/  IMAD.IADD R9, R159, 0x1, R15 ;  /* 0x000000019f097824 */ /* 0x000fca00078e020f */
[----:B------:R-:W-:Y:S01]  /*2050*/  LEA.HI.X R9, R14, R13, R9, 0x1, P3 ;  /* 0x0000000d0e097211 */ /* 0x000fe200018f0c09 */
[----:B0-----:R-:W-:-:S05]  /*2060*/  HADD2.F32 R24, -RZ, R152.H0_H0 ;  /* 0x20000098ff187230 */ /* 0x001fca0000004100 */
[----:B------:R-:W-:-:S04]  /*2070*/  FMUL R25, R24, R155 ;  /* 0x0000009b18197220 */ /* 0x000fc80000400000 */
[----:B------:R-:W-:-:S05]  /*2080*/  FFMA R25, R26, R154, R25 ;  /* 0x0000009a1a197223 */ /* 0x000fca0000000019 */
[----:B------:R-:W-:-:S05]  /*2090*/  F2FP.F16.F32.PACK_AB R25, RZ, R25 ;  /* 0x00000019ff19723e */ /* 0x000fca00000000ff */
[----:B------:R2:W-:Y:S01]  /*20a0*/  @P2 STG.E.U16 desc[UR36][R10.64], R25 ;  /* 0x000000190a002986 */ /* 0x0005e2000c101524 */
[----:B------:R-:W-:Y:S05]  /*20b0*/  @!P0 BRA `(.L_x_33) ;  /* 0x0000000000048947 */ /* 0x000fea0003800000 */
[----:B------:R0:W5:Y:S02]  /*20c0*/  LDG.E.LTC128B.U16 R152, desc[UR36][R8.64+0x2] ;  /* 0x0000022408987981 */ /* 0x000164000c1e1520 */
.L_x_33:
[----:B------:R-:W-:Y:S05]  /*20d0*/  BSYNC B1 ;  /* 0x0000000000017941 */ /* 0x000fea0003800000 */
.L_x_32:
[----:B-----5:R-:W-:Y:S01]  /*20e0*/  HADD2.F32 R12, -RZ, R152.H0_H0 ;  /* 0x20000098ff0c7230 */ /* 0x020fe20000004100 */
[----:B------:R-:W-:Y:S01]  /*20f0*/  ISETP.GT.AND P1, PT, R3, 0x8, PT ;  /* 0x000000080300780c */ /* 0x000fe20003f24270 */
[----:B------:R-:W-:Y:S03]  /*2100*/  BSSY B1, `(.L_x_34) ;  /* 0x0000008000017945 */ /* 0x000fe60003800000 */
[----:B------:R-:W-:Y:S01]  /*2110*/  FMUL R12, R12, R155 ;  /* 0x0000009b0c0c7220 */ /* 0x000fe20000400000 */
[----:B------:R-:W-:-:S03]  /*2120*/  ISETP.GT.AND P2, PT, R0, RZ, P1 ;  /* 0x000000ff0000720c */ /* 0x000fc60000f44270 */
[----:B------:R-:W-:-:S05]  /*2130*/  FFMA R12, R27, R154, R12 ;  /* 0x0000009a1b0c7223 */ /* 0x000fca000000000c */
[----:B------:R-:W-:-:S05]  /*2140*/  F2FP.F16.F32.PACK_AB R12, RZ, R12 ;  /* 0x0000000cff0c723e */ /* 0x000fca00000000ff */
[----:B------:R3:W-:Y:S01]  /*2150*/  @P0 STG.E.U16 desc[UR36][R10.64+0x2], R12 ;  /* 0x0000020c0a000986 */ /* 0x0007e2000c101524 */
[----:B------:R-:W-:Y:S05]  /*2160*/  @!P2 BRA `(.L_x_35) ;  /* 0x000000000004a947 */ /* 0x000fea0003800000 */
[----:B------:R4:W5:Y:S02]  /*2170*/  LDG.E.LTC128B.U16 R152, desc[UR36][R6.64+0x10] ;  /* 0x0000102406987981 */ /* 0x000964000c1e1520 */
.L_x_35:
[----:B------:R-:W-:Y:S05]  /*2180*/  BSYNC B1 ;  /* 0x0000000000017941 */ /* 0x000fea0003800000 */
.L_x_34:
[----:B---3-5:R-:W-:Y:S01]  /*2190*/  HADD2.F32 R12, -RZ, R152.H0_H0 ;  /* 0x20000098ff0c7230 */ /* 0x028fe20000004100 */
        /* <DEDUP_REMOVED lines=9> */
.L_x_37:
[----:B------:R-:W-:Y:S05]  /*2230*/  BSYNC B1 ;  /* 0x0000000000017941 */ /* 0x000fea0003800000 */
.L_x_36:
[----:B-----5:R-:W-:Y:S01]  /*2240*/  HADD2.F32 R12, -RZ, R152.H0_H0 ;  /* 0x20000098ff0c7230 */ /* 0x020fe20000004100 */
[----:B------:R-:W-:Y:S01]  /*2250*/  ISETP.GT.AND P1, PT, R0, 0x8, P1 ;  /* 0x000000080000780c */ /* 0x000fe20000f24270 */
[----:B------:R-:W-:Y:S03]  /*2260*/  BSSY B1, `(.L_x_38) ;  /* 0x0000007000017945 */ /* 0x000fe60003800000 */
[----:B------:R-:W-:-:S04]  /*2270*/  FMUL R12, R12, R155 ;  /* 0x0000009b0c0c7220 */ /* 0x000fc80000400000 */
[----:B------:R-:W-:-:S05]  /*2280*/  FFMA R12, R29, R154, R12 ;  /* 0x0000009a1d0c7223 */ /* 0x000fca000000000c */
[----:B------:R-:W-:-:S05]  /*2290*/  F2FP.F16.F32.PACK_AB R12, RZ, R12 ;  /* 0x0000000cff0c723e */ /* 0x000fca00000000ff */
[----:B------:R0:W-:Y:S01]  /*22a0*/  @P3 STG.E.U16 desc[UR36][R4.64+0x12], R12 ;  /* 0x0000120c04003986 */ /* 0x0001e2000c101524 */
[----:B------:R-:W-:Y:S05]  /*22b0*/  @!P1 BRA `(.L_x_39) ;  /* 0x0000000000049947 */ /* 0x000fea0003800000 */
[----:B------:R0:W5:Y:S02]  /*22c0*/  LDG.E.LTC128B.U16 R152, desc[UR36][R8.64+0x10] ;  /* 0x0000102408987981 */ /* 0x000164000c1e1520 */
.L_x_39:
[----:B------:R-:W-:Y:S05]  /*22d0*/  BSYNC B1 ;  /* 0x0000000000017941 */ /* 0x000fea0003800000 */
.L_x_38:
[----:B0----5:R-:W-:Y:S01]  /*22e0*/  HADD2.F32 R12, -RZ, R152.H0_H0 ;  /* 0x20000098ff0c7230 */ /* 0x021fe20000004100 */
[----:B------:R-:W-:Y:S01]  /*22f0*/  ISETP.GT.AND P0, PT, R0, 0x8, P0 ;  /* 0x000000080000780c */ /* 0x000fe20000704270 */
[----:B------:R-:W-:Y:S03]  /*2300*/  BSSY B1, `(.L_x_40) ;  /* 0x0000007000017945 */ /* 0x000fe60003800000 */
[----:B---3--:R-:W-:-:S04]  /*2310*/  FMUL R13, R12, R155 ;  /* 0x0000009b0c0d7220 */ /* 0x008fc80000400000 */
[----:B------:R-:W-:-:S05]  /*2320*/  FFMA R13, R30, R154, R13 ;  /* 0x0000009a1e0d7223 */ /* 0x000fca000000000d */
[----:B------:R-:W-:-:S05]  /*2330*/  F2FP.F16.F32.PACK_AB R13, RZ, R13 ;  /* 0x0000000dff0d723e */ /* 0x000fca00000000ff */
[----:B------:R0:W-:Y:S01]  /*2340*/  @P1 STG.E.U16 desc[UR36][R10.64+0x10], R13 ;  /* 0x0000100d0a001986 */ /* 0x0001e2000c101524 */
[----:B------:R-:W-:Y:S05]  /*2350*/  @!P0 BRA `(.L_x_41) ;  /* 0x0000000000048947 */ /* 0x000fea0003800000 */
[----:B------:R3:W5:Y:S02]  /*2360*/  LDG.E.LTC128B.U16 R152, desc[UR36][R8.64+0x12] ;  /* 0x0000122408987981 */ /* 0x000764000c1e1520 */
.L_x_41:
[----:B------:R-:W-:Y:S05]  /*2370*/  BSYNC B1 ;  /* 0x0000000000017941 */ /* 0x000fea0003800000 */
.L_x_40:
        /* <DEDUP_REMOVED lines=10> */
.L_x_43:
[----:B------:R-:W-:Y:S05]  /*2420*/  BSYNC B1 ;  /* 0x0000000000017941 */ /* 0x000fea0003800000 */
.L_x_42:
[----:B0----5:R-:W-:Y:S01]  /*2430*/  HADD2.F32 R12, -RZ, R152.H0_H0 ;  /* 0x20000098ff0c7230 */ /* 0x021fe20000004100 */
        /* <DEDUP_REMOVED lines=9> */
.L_x_45:
[----:B------:R-:W-:Y:S05]  /*24d0*/  BSYNC B1 ;  /* 0x0000000000017941 */ /* 0x000fea0003800000 */
.L_x_44:
        /* <DEDUP_REMOVED lines=9> */
.L_x_47:
[----:B------:R-:W-:Y:S05]  /*2570*/  BSYNC B1 ;  /* 0x0000000000017941 */ /* 0x000fea0003800000 */
.L_x_46:
[----:B0----5:R-:W-:Y:S01]  /*2580*/  HADD2.F32 R12, -RZ, R152.H0_H0 ;  /* 0x20000098ff0c7230 */ /* 0x021fe20000004100 */
        /* <DEDUP_REMOVED lines=8> */
.L_x_49:
[----:B------:R-:W-:Y:S05]  /*2610*/  BSYNC B1 ;  /* 0x0000000000017941 */ /* 0x000fea0003800000 */
.L_x_48:
        /* <DEDUP_REMOVED lines=10> */
.L_x_51:
[----:B------:R-:W-:Y:S05]  /*26c0*/  BSYNC B1 ;  /* 0x0000000000017941 */ /* 0x000fea0003800000 */
.L_x_50:
        /* <DEDUP_REMOVED lines=10> */
.L_x_53:
[----:B------:R-:W-:Y:S05]  /*2770*/  BSYNC B1 ;  /* 0x0000000000017941 */ /* 0x000fea0003800000 */
.L_x_52:
        /* <DEDUP_REMOVED lines=9> */
.L_x_55:
[----:B------:R-:W-:Y:S05]  /*2810*/  BSYNC B1 ;  /* 0x0000000000017941 */ /* 0x000fea0003800000 */
.L_x_54:
        /* <DEDUP_REMOVED lines=9> */
.L_x_57:
[----:B------:R-:W-:Y:S05]  /*28b0*/  BSYNC B1 ;  /* 0x0000000000017941 */ /* 0x000fea0003800000 */
.L_x_56:
        /* <DEDUP_REMOVED lines=10> */
.L_x_59:
[----:B------:R-:W-:Y:S05]  /*2960*/  BSYNC B1 ;  /* 0x0000000000017941 */ /* 0x000fea0003800000 */
.L_x_58:
        /* <DEDUP_REMOVED lines=10> */
.L_x_61:
[----:B------:R-:W-:Y:S05]  /*2a10*/  BSYNC B1 ;  /* 0x0000000000017941 */ /* 0x000fea0003800000 */
.L_x_60:
        /* <DEDUP_REMOVED lines=9> */
.L_x_63:
[----:B------:R-:W-:Y:S05]  /*2ab0*/  BSYNC B1 ;  /* 0x0000000000017941 */ /* 0x000fea0003800000 */
.L_x_62:
        /* <DEDUP_REMOVED lines=9> */
.L_x_65:
[----:B------:R-:W-:Y:S05]  /*2b50*/  BSYNC B1 ;  /* 0x0000000000017941 */ /* 0x000fea0003800000 */
.L_x_64:
        /* <DEDUP_REMOVED lines=10> */
.L_x_67:
[----:B------:R-:W-:Y:S05]  /*2c00*/  BSYNC B1 ;  /* 0x0000000000017941 */ /* 0x000fea0003800000 */
.L_x_66:
        /* <DEDUP_REMOVED lines=10> */
.L_x_69:
[----:B------:R-:W-:Y:S05]  /*2cb0*/  BSYNC B1 ;  /* 0x0000000000017941 */ /* 0x000fea0003800000 */
.L_x_68:
        /* <DEDUP_REMOVED lines=9> */
.L_x_71:
[----:B------:R-:W-:Y:S05]  /*2d50*/  BSYNC B1 ;  /* 0x0000000000017941 */ /* 0x000fea0003800000 */
.L_x_70:
        /* <DEDUP_REMOVED lines=9> */
.L_x_73:
[----:B------:R-:W-:Y:S05]  /*2df0*/  BSYNC B1 ;  /* 0x0000000000017941 */ /* 0x000fea0003800000 */
.L_x_72:
        /* <DEDUP_REMOVED lines=10> */
.L_x_75:
[----:B------:R-:W-:Y:S05]  /*2ea0*/  BSYNC B1 ;  /* 0x0000000000017941 */ /* 0x000fea0003800000 */
.L_x_74:
        /* <DEDUP_REMOVED lines=10> */
.L_x_77:
[----:B------:R-:W-:Y:S05]  /*2f50*/  BSYNC B1 ;  /* 0x0000000000017941 */ /* 0x000fea0003800000 */
.L_x_76:
        /* <DEDUP_REMOVED lines=9> */
.L_x_79:
[----:B------:R-:W-:Y:S05]  /*2ff0*/  BSYNC B1 ;  /* 0x0000000000017941 */ /* 0x000fea0003800000 */
.L_x_78:
        /* <DEDUP_REMOVED lines=9> */
.L_x_81:
[----:B------:R-:W-:Y:S05]  /*3090*/  BSYNC B1 ;  /* 0x0000000000017941 */ /* 0x000fea0003800000 */
.L_x_80:
        /* <DEDUP_REMOVED lines=10> */
.L_x_83:
[----:B------:R-:W-:Y:S05]  /*3140*/  BSYNC B1 ;  /* 0x0000000000017941 */ /* 0x000fea0003800000 */
.L_x_82:
        /* <DEDUP_REMOVED lines=10> */
.L_x_85:
[----:B------:R-:W-:Y:S05]  /*31f0*/  BSYNC B1 ;  /* 0x0000000000017941 */ /* 0x000fea0003800000 */
.L_x_84:
        /* <DEDUP_REMOVED lines=9> */
.L_x_87:
[----:B------:R-:W-:Y:S05]  /*3290*/  BSYNC B1 ;  /* 0x0000000000017941 */ /* 0x000fea0003800000 */
.L_x_86:
        /* <DEDUP_REMOVED lines=9> */
.L_x_89:
[----:B------:R-:W-:Y:S05]  /*3330*/  BSYNC B1 ;  /* 0x0000000000017941 */ /* 0x000fea0003800000 */
.L_x_88:
        /* <DEDUP_REMOVED lines=10> */
.L_x_91:
[----:B------:R-:W-:Y:S05]  /*33e0*/  BSYNC B1 ;  /* 0x0000000000017941 */ /* 0x000fea0003800000 */
.L_x_90:
        /* <DEDUP_REMOVED lines=10> */
.L_x_93:
[----:B------:R-:W-:Y:S05]  /*3490*/  BSYNC B1 ;  /* 0x0000000000017941 */ /* 0x000fea0003800000 */
.L_x_92:
        /* <DEDUP_REMOVED lines=9> */
.L_x_95:
[----:B------:R-:W-:Y:S05]  /*3530*/  BSYNC B1 ;  /* 0x0000000000017941 */ /* 0x000fea0003800000 */
.L_x_94:
        /* <DEDUP_REMOVED lines=9> */
.L_x_97:
[----:B------:R-:W-:Y:S05]  /*35d0*/  BSYNC B1 ;  /* 0x0000000000017941 */ /* 0x000fea0003800000 */
.L_x_96:
        /* <DEDUP_REMOVED lines=10> */
.L_x_99:
[----:B------:R-:W-:Y:S05]  /*3680*/  BSYNC B1 ;  /* 0x0000000000017941 */ /* 0x000fea0003800000 */
.L_x_98:
        /* <DEDUP_REMOVED lines=10> */
.L_x_101:
[----:B------:R-:W-:Y:S05]  /*3730*/  BSYNC B1 ;  /* 0x0000000000017941 */ /* 0x000fea0003800000 */
.L_x_100:
        /* <DEDUP_REMOVED lines=9> */
.L_x_103:
[----:B------:R-:W-:Y:S05]  /*37d0*/  BSYNC B1 ;  /* 0x0000000000017941 */ /* 0x000fea0003800000 */
.L_x_102:
        /* <DEDUP_REMOVED lines=9> */
.L_x_105:
[----:B------:R-:W-:Y:S05]  /*3870*/  BSYNC B1 ;  /* 0x0000000000017941 */ /* 0x000fea0003800000 */
.L_x_104:
        /* <DEDUP_REMOVED lines=10> */
.L_x_107:
[----:B------:R-:W-:Y:S05]  /*3920*/  BSYNC B1 ;  /* 0x0000000000017941 */ /* 0x000fea0003800000 */
.L_x_106:
        /* <DEDUP_REMOVED lines=10> */
.L_x_109:
[----:B------:R-:W-:Y:S05]  /*39d0*/  BSYNC B1 ;  /* 0x0000000000017941 */ /* 0x000fea0003800000 */
.L_x_108:
        /* <DEDUP_REMOVED lines=9> */
.L_x_111:
[----:B------:R-:W-:Y:S05]  /*3a70*/  BSYNC B1 ;  /* 0x0000000000017941 */ /* 0x000fea0003800000 */
.L_x_110:
        /* <DEDUP_REMOVED lines=9> */
.L_x_113:
[----:B------:R-:W-:Y:S05]  /*3b10*/  BSYNC B1 ;  /* 0x0000000000017941 */ /* 0x000fea0003800000 */
.L_x_112:
        /* <DEDUP_REMOVED lines=10> */
.L_x_115:
[----:B------:R-:W-:Y:S05]  /*3bc0*/  BSYNC B1 ;  /* 0x0000000000017941 */ /* 0x000fea0003800000 */
.L_x_114:
        /* <DEDUP_REMOVED lines=10> */
.L_x_117:
[----:B------:R-:W-:Y:S05]  /*3c70*/  BSYNC B1 ;  /* 0x0000000000017941 */ /* 0x000fea0003800000 */
.L_x_116:
        /* <DEDUP_REMOVED lines=9> */
.L_x_119:
[----:B------:R-:W-:Y:S05]  /*3d10*/  BSYNC B1 ;  /* 0x0000000000017941 */ /* 0x000fea0003800000 */
.L_x_118:
        /* <DEDUP_REMOVED lines=9> */
.L_x_121:
[----:B------:R-:W-:Y:S05]  /*3db0*/  BSYNC B1 ;  /* 0x0000000000017941 */ /* 0x000fea0003800000 */
.L_x_120:
        /* <DEDUP_REMOVED lines=10> */
.L_x_123:
[----:B------:R-:W-:Y:S05]  /*3e60*/  BSYNC B1 ;  /* 0x0000000000017941 */ /* 0x000fea0003800000 */
.L_x_122:
        /* <DEDUP_REMOVED lines=10> */
.L_x_125:
[----:B------:R-:W-:Y:S05]  /*3f10*/  BSYNC B1 ;  /* 0x0000000000017941 */ /* 0x000fea0003800000 */
.L_x_124:
        /* <DEDUP_REMOVED lines=9> */
.L_x_127:
[----:B------:R-:W-:Y:S05]  /*3fb0*/  BSYNC B1 ;  /* 0x0000000000017941 */ /* 0x000fea0003800000 */
.L_x_126:
        /* <DEDUP_REMOVED lines=9> */
.L_x_129:
[----:B------:R-:W-:Y:S05]  /*4050*/  BSYNC B1 ;  /* 0x0000000000017941 */ /* 0x000fea0003800000 */
.L_x_128:
        /* <DEDUP_REMOVED lines=10> */
.L_x_131:
[----:B------:R-:W-:Y:S05]  /*4100*/  BSYNC B1 ;  /* 0x0000000000017941 */ /* 0x000fea0003800000 */
.L_x_130:
        /* <DEDUP_REMOVED lines=10> */
.L_x_133:
[----:B------:R-:W-:Y:S05]  /*41b0*/  BSYNC B1 ;  /* 0x0000000000017941 */ /* 0x000fea0003800000 */
.L_x_132:
        /* <DEDUP_REMOVED lines=9> */
.L_x_135:
[----:B------:R-:W-:Y:S05]  /*4250*/  BSYNC B1 ;  /* 0x0000000000017941 */ /* 0x000fea0003800000 */
.L_x_134:
        /* <DEDUP_REMOVED lines=9> */
.L_x_137:
[----:B------:R-:W-:Y:S05]  /*42f0*/  BSYNC B1 ;  /* 0x0000000000017941 */ /* 0x000fea0003800000 */
.L_x_136:
        /* <DEDUP_REMOVED lines=10> */
.L_x_139:
[----:B------:R-:W-:Y:S05]  /*43a0*/  BSYNC B1 ;  /* 0x0000000000017941 */ /* 0x000fea0003800000 */
.L_x_138:
        /* <DEDUP_REMOVED lines=10> */
.L_x_141:
[----:B------:R-:W-:Y:S05]  /*4450*/  BSYNC B1 ;  /* 0x0000000000017941 */ /* 0x000fea0003800000 */
.L_x_140:
        /* <DEDUP_REMOVED lines=9> */
.L_x_143:
[----:B------:R-:W-:Y:S05]  /*44f0*/  BSYNC B1 ;  /* 0x0000000000017941 */ /* 0x000fea0003800000 */
.L_x_142:
        /* <DEDUP_REMOVED lines=9> */
.L_x_145:
[----:B------:R-:W-:Y:S05]  /*4590*/  BSYNC B1 ;  /* 0x0000000000017941 */ /* 0x000fea0003800000 */
.L_x_144:
        /* <DEDUP_REMOVED lines=10> */
.L_x_147:
[----:B------:R-:W-:Y:S05]  /*4640*/  BSYNC B1 ;  /* 0x0000000000017941 */ /* 0x000fea0003800000 */
.L_x_146:
        /* <DEDUP_REMOVED lines=10> */
.L_x_149:
[----:B------:R-:W-:Y:S05]  /*46f0*/  BSYNC B1 ;  /* 0x0000000000017941 */ /* 0x000fea0003800000 */
.L_x_148:
        /* <DEDUP_REMOVED lines=9> */
.L_x_151:
[----:B------:R-:W-:Y:S05]  /*4790*/  BSYNC B1 ;  /* 0x0000000000017941 */ /* 0x000fea0003800000 */
.L_x_150:
        /* <DEDUP_REMOVED lines=9> */
.L_x_153:
[----:B------:R-:W-:Y:S05]  /*4830*/  BSYNC B1 ;  /* 0x0000000000017941 */ /* 0x000fea0003800000 */
.L_x_152:
        /* <DEDUP_REMOVED lines=10> */
.L_x_155:
[----:B------:R-:W-:Y:S05]  /*48e0*/  BSYNC B1 ;  /* 0x0000000000017941 */ /* 0x000fea0003800000 */
.L_x_154:
        /* <DEDUP_REMOVED lines=10> */
.L_x_157:
[----:B------:R-:W-:Y:S05]  /*4990*/  BSYNC B1 ;  /* 0x0000000000017941 */ /* 0x000fea0003800000 */
.L_x_156:
        /* <DEDUP_REMOVED lines=9> */
.L_x_159:
[----:B------:R-:W-:Y:S05]  /*4a30*/  BSYNC B1 ;  /* 0x0000000000017941 */ /* 0x000fea0003800000 */
.L_x_158:
        /* <DEDUP_REMOVED lines=9> */
.L_x_161:
[----:B------:R-:W-:Y:S05]  /*4ad0*/  BSYNC B1 ;  /* 0x0000000000017941 */ /* 0x000fea0003800000 */
.L_x_160:
        /* <DEDUP_REMOVED lines=10> */
.L_x_163:
[----:B------:R-:W-:Y:S05]  /*4b80*/  BSYNC B1 ;  /* 0x0000000000017941 */ /* 0x000fea0003800000 */
.L_x_162:
        /* <DEDUP_REMOVED lines=10> */
.L_x_165:
[----:B------:R-:W-:Y:S05]  /*4c30*/  BSYNC B1 ;  /* 0x0000000000017941 */ /* 0x000fea0003800000 */
.L_x_164:
        /* <DEDUP_REMOVED lines=9> */
.L_x_167:
[----:B------:R-:W-:Y:S05]  /*4cd0*/  BSYNC B1 ;  /* 0x0000000000017941 */ /* 0x000fea0003800000 */
.L_x_166:
        /* <DEDUP_REMOVED lines=9> */
.L_x_169:
[----:B------:R-:W-:Y:S05]  /*4d70*/  BSYNC B1 ;  /* 0x0000000000017941 */ /* 0x000fea0003800000 */
.L_x_168:
        /* <DEDUP_REMOVED lines=10> */
.L_x_171:
[----:B------:R-:W-:Y:S05]  /*4e20*/  BSYNC B1 ;  /* 0x0000000000017941 */ /* 0x000fea0003800000 */
.L_x_170:
        /* <DEDUP_REMOVED lines=10> */
.L_x_173:
[----:B------:R-:W-:Y:S05]  /*4ed0*/  BSYNC B1 ;  /* 0x0000000000017941 */ /* 0x000fea0003800000 */
.L_x_172:
        /* <DEDUP_REMOVED lines=9> */
.L_x_175:
[----:B------:R-:W-:Y:S05]  /*4f70*/  BSYNC B1 ;  /* 0x0000000000017941 */ /* 0x000fea0003800000 */
.L_x_174:
        /* <DEDUP_REMOVED lines=9> */
.L_x_177:
[----:B------:R-:W-:Y:S05]  /*5010*/  BSYNC B1 ;  /* 0x0000000000017941 */ /* 0x000fea0003800000 */
.L_x_176:
        /* <DEDUP_REMOVED lines=10> */
.L_x_179:
[----:B------:R-:W-:Y:S05]  /*50c0*/  BSYNC B1 ;  /* 0x0000000000017941 */ /* 0x000fea0003800000 */
.L_x_178:
        /* <DEDUP_REMOVED lines=10> */
.L_x_181:
[----:B------:R-:W-:Y:S05]  /*5170*/  BSYNC B1 ;  /* 0x0000000000017941 */ /* 0x000fea0003800000 */
.L_x_180:
        /* <DEDUP_REMOVED lines=9> */
.L_x_183:
[----:B------:R-:W-:Y:S05]  /*5210*/  BSYNC B1 ;  /* 0x0000000000017941 */ /* 0x000fea0003800000 */
.L_x_182:
        /* <DEDUP_REMOVED lines=9> */
.L_x_185:
[----:B------:R-:W-:Y:S05]  /*52b0*/  BSYNC B1 ;  /* 0x0000000000017941 */ /* 0x000fea0003800000 */
.L_x_184:
        /* <DEDUP_REMOVED lines=10> */
.L_x_187:
[----:B------:R-:W-:Y:S05]  /*5360*/  BSYNC B1 ;  /* 0x0000000000017941 */ /* 0x000fea0003800000 */
.L_x_186:
        /* <DEDUP_REMOVED lines=10> */
.L_x_189:
[----:B------:R-:W-:Y:S05]  /*5410*/  BSYNC B1 ;  /* 0x0000000000017941 */ /* 0x000fea0003800000 */
.L_x_188:
        /* <DEDUP_REMOVED lines=9> */
.L_x_191:
[----:B------:R-:W-:Y:S05]  /*54b0*/  BSYNC B1 ;  /* 0x0000000000017941 */ /* 0x000fea0003800000 */
.L_x_190:
        /* <DEDUP_REMOVED lines=9> */
.L_x_193:
[----:B------:R-:W-:Y:S05]  /*5550*/  BSYNC B1 ;  /* 0x0000000000017941 */ /* 0x000fea0003800000 */
.L_x_192:
        /* <DEDUP_REMOVED lines=10> */
.L_x_195:
[----:B------:R-:W-:Y:S05]  /*5600*/  BSYNC B1 ;  /* 0x0000000000017941 */ /* 0x000fea0003800000 */
.L_x_194:
        /* <DEDUP_REMOVED lines=10> */
.L_x_197:
[----:B------:R-:W-:Y:S05]  /*56b0*/  BSYNC B1 ;  /* 0x0000000000017941 */ /* 0x000fea0003800000 */
.L_x_196:
        /* <DEDUP_REMOVED lines=9> */
.L_x_199:
[----:B------:R-:W-:Y:S05]  /*5750*/  BSYNC B1 ;  /* 0x0000000000017941 */ /* 0x000fea0003800000 */
.L_x_198:
        /* <DEDUP_REMOVED lines=9> */
.L_x_201:
[----:B------:R-:W-:Y:S05]  /*57f0*/  BSYNC B1 ;  /* 0x0000000000017941 */ /* 0x000fea0003800000 */
.L_x_200:
        /* <DEDUP_REMOVED lines=10> */
.L_x_203:
[----:B------:R-:W-:Y:S05]  /*58a0*/  BSYNC B1 ;  /* 0x0000000000017941 */ /* 0x000fea0003800000 */
.L_x_202:
        /* <DEDUP_REMOVED lines=10> */
.L_x_205:
[----:B------:R-:W-:Y:S05]  /*5950*/  BSYNC B1 ;  /* 0x0000000000017941 */ /* 0x000fea0003800000 */
.L_x_204:
        /* <DEDUP_REMOVED lines=9> */
.L_x_207:
[----:B------:R-:W-:Y:S05]  /*59f0*/  BSYNC B1 ;  /* 0x0000000000017941 */ /* 0x000fea0003800000 */
.L_x_206:
        /* <DEDUP_REMOVED lines=9> */
.L_x_209:
[----:B------:R-:W-:Y:S05]  /*5a90*/  BSYNC B1 ;  /* 0x0000000000017941 */ /* 0x000fea0003800000 */
.L_x_208:
        /* <DEDUP_REMOVED lines=10> */
.L_x_211:
[----:B------:R-:W-:Y:S05]  /*5b40*/  BSYNC B1 ;  /* 0x0000000000017941 */ /* 0x000fea0003800000 */
.L_x_210:
        /* <DEDUP_REMOVED lines=10> */
.L_x_213:
[----:B------:R-:W-:Y:S05]  /*5bf0*/  BSYNC B1 ;  /* 0x0000000000017941 */ /* 0x000fea0003800000 */
.L_x_212:
        /* <DEDUP_REMOVED lines=9> */
.L_x_215:
[----:B------:R-:W-:Y:S05]  /*5c90*/  BSYNC B1 ;  /* 0x0000000000017941 */ /* 0x000fea0003800000 */
.L_x_214:
        /* <DEDUP_REMOVED lines=9> */
.L_x_217:
[----:B------:R-:W-:Y:S05]  /*5d30*/  BSYNC B1 ;  /* 0x0000000000017941 */ /* 0x000fea0003800000 */
.L_x_216:
        /* <DEDUP_REMOVED lines=10> */
.L_x_219:
[----:B------:R-:W-:Y:S05]  /*5de0*/  BSYNC B1 ;  /* 0x0000000000017941 */ /* 0x000fea0003800000 */
.L_x_218:
        /* <DEDUP_REMOVED lines=10> */
.L_x_221:
[----:B------:R-:W-:Y:S05]  /*5e90*/  BSYNC B1 ;  /* 0x0000000000017941 */ /* 0x000fea0003800000 */
.L_x_220:
        /* <DEDUP_REMOVED lines=9> */
.L_x_223:
[----:B------:R-:W-:Y:S05]  /*5f30*/  BSYNC B1 ;  /* 0x0000000000017941 */ /* 0x000fea0003800000 */
.L_x_222:
        /* <DEDUP_REMOVED lines=9> */
.L_x_225:
[----:B------:R-:W-:Y:S05]  /*5fd0*/  BSYNC B1 ;  /* 0x0000000000017941 */ /* 0x000fea0003800000 */
.L_x_224:
        /* <DEDUP_REMOVED lines=10> */
.L_x_227:
[----:B------:R-:W-:Y:S05]  /*6080*/  BSYNC B1 ;  /* 0x0000000000017941 */ /* 0x000fea0003800000 */
.L_x_226:
        /* <DEDUP_REMOVED lines=10> */
.L_x_229:
[----:B------:R-:W-:Y:S05]  /*6130*/  BSYNC B1 ;  /* 0x0000000000017941 */ /* 0x000fea0003800000 */
.L_x_228:
        /* <DEDUP_REMOVED lines=9> */
.L_x_231:
[----:B------:R-:W-:Y:S05]  /*61d0*/  BSYNC B1 ;  /* 0x0000000000017941 */ /* 0x000fea0003800000 */
.L_x_230:
        /* <DEDUP_REMOVED lines=9> */
.L_x_233:
[----:B------:R-:W-:Y:S05]  /*6270*/  BSYNC B1 ;  /* 0x0000000000017941 */ /* 0x000fea0003800000 */
.L_x_232:
        /* <DEDUP_REMOVED lines=10> */
.L_x_235:
[----:B------:R-:W-:Y:S05]  /*6320*/  BSYNC B1 ;  /* 0x0000000000017941 */ /* 0x000fea0003800000 */
.L_x_234:
        /* <DEDUP_REMOVED lines=10> */
.L_x_237:
[----:B------:R-:W-:Y:S05]  /*63d0*/  BSYNC B1 ;  /* 0x0000000000017941 */ /* 0x000fea0003800000 */
.L_x_236:
        /* <DEDUP_REMOVED lines=9> */
.L_x_239:
[----:B------:R-:W-:Y:S05]  /*6470*/  BSYNC B1 ;  /* 0x0000000000017941 */ /* 0x000fea0003800000 */
.L_x_238:
        /* <DEDUP_REMOVED lines=9> */
.L_x_241:
[----:B------:R-:W-:Y:S05]  /*6510*/  BSYNC B1 ;  /* 0x0000000000017941 */ /* 0x000fea0003800000 */
.L_x_240:
        /* <DEDUP_REMOVED lines=10> */
.L_x_243:
[----:B------:R-:W-:Y:S05]  /*65c0*/  BSYNC B1 ;  /* 0x0000000000017941 */ /* 0x000fea0003800000 */
.L_x_242:
        /* <DEDUP_REMOVED lines=10> */
.L_x_245:
[----:B------:R-:W-:Y:S05]  /*6670*/  BSYNC B1 ;  /* 0x0000000000017941 */ /* 0x000fea0003800000 */
.L_x_244:
        /* <DEDUP_REMOVED lines=9> */
.L_x_247:
[----:B------:R-:W-:Y:S05]  /*6710*/  BSYNC B1 ;  /* 0x0000000000017941 */ /* 0x000fea0003800000 */
.L_x_246:
        /* <DEDUP_REMOVED lines=9> */
.L_x_249:
[----:B------:R-:W-:Y:S05]  /*67b0*/  BSYNC B1 ;  /* 0x0000000000017941 */ /* 0x000fea0003800000 */
.L_x_248:
        /* <DEDUP_REMOVED lines=10> */
.L_x_251:
[----:B------:R-:W-:Y:S05]  /*6860*/  BSYNC B1 ;  /* 0x0000000000017941 */ /* 0x000fea0003800000 */
.L_x_250:
        /* <DEDUP_REMOVED lines=10> */
.L_x_253:
[----:B------:R-:W-:Y:S05]  /*6910*/  BSYNC B1 ;  /* 0x0000000000017941 */ /* 0x000fea0003800000 */
.L_x_252:
        /* <DEDUP_REMOVED lines=9> */
.L_x_255:
[----:B------:R-:W-:Y:S05]  /*69b0*/  BSYNC B1 ;  /* 0x0000000000017941 */ /* 0x000fea0003800000 */
.L_x_254:
        /* <DEDUP_REMOVED lines=9> */
.L_x_257:
[----:B------:R-:W-:Y:S05]  /*6a50*/  BSYNC B1 ;  /* 0x0000000000017941 */ /* 0x000fea0003800000 */
.L_x_256:
        /* <DEDUP_REMOVED lines=10> */
.L_x_259:
[----:B------:R-:W-:Y:S05]  /*6b00*/  BSYNC B1 ;  /* 0x0000000000017941 */ /* 0x000fea0003800000 */
.L_x_258:
        /* <DEDUP_REMOVED lines=10> */
.L_x_261:
[----:B------:R-:W-:Y:S05]  /*6bb0*/  BSYNC B1 ;  /* 0x0000000000017941 */ /* 0x000fea0003800000 */
.L_x_260:
        /* <DEDUP_REMOVED lines=9> */
.L_x_263:
[----:B------:R-:W-:Y:S05]  /*6c50*/  BSYNC B1 ;  /* 0x0000000000017941 */ /* 0x000fea0003800000 */
.L_x_262:
        /* <DEDUP_REMOVED lines=9> */
.L_x_265:
[----:B------:R-:W-:Y:S05]  /*6cf0*/  BSYNC B1 ;  /* 0x0000000000017941 */ /* 0x000fea0003800000 */
.L_x_264:
        /* <DEDUP_REMOVED lines=10> */
.L_x_267:
[----:B------:R-:W-:Y:S05]  /*6da0*/  BSYNC B1 ;  /* 0x0000000000017941 */ /* 0x000fea0003800000 */
.L_x_266:
        /* <DEDUP_REMOVED lines=10> */
.L_x_269:
[----:B------:R-:W-:Y:S05]  /*6e50*/  BSYNC B1 ;  /* 0x0000000000017941 */ /* 0x000fea0003800000 */
.L_x_268:
        /* <DEDUP_REMOVED lines=9> */
.L_x_271:
[----:B------:R-:W-:Y:S05]  /*6ef0*/  BSYNC B1 ;  /* 0x0000000000017941 */ /* 0x000fea0003800000 */
.L_x_270:
        /* <DEDUP_REMOVED lines=9> */
.L_x_273:
[----:B------:R-:W-:Y:S05]  /*6f90*/  BSYNC B1 ;  /* 0x0000000000017941 */ /* 0x000fea0003800000 */
.L_x_272:
        /* <DEDUP_REMOVED lines=10> */
.L_x_275:
[----:B------:R-:W-:Y:S05]  /*7040*/  BSYNC B1 ;  /* 0x0000000000017941 */ /* 0x000fea0003800000 */
.L_x_274:
        /* <DEDUP_REMOVED lines=10> */
.L_x_277:
[----:B------:R-:W-:Y:S05]  /*70f0*/  BSYNC B1 ;  /* 0x0000000000017941 */ /* 0x000fea0003800000 */
.L_x_276:
[----:B01--45:R-:W-:Y:S01]  /*7100*/  HADD2.F32 R6, -RZ, R152.H0_H0 ;  /* 0x20000098ff067230 */ /* 0x033fe20000004100 */
        /* <DEDUP_REMOVED lines=8> */
.L_x_279:
[----:B------:R-:W-:Y:S05]  /*7190*/  BSYNC B1 ;  /* 0x0000000000017941 */ /* 0x000fea0003800000 */
.L_x_278:
[----:B0-2--5:R-:W-:Y:S01]  /*71a0*/  HADD2.F32 R4, -RZ, R152.H0_H0 ;  /* 0x20000098ff047230 */ /* 0x025fe20000004100 */
[----:B------:R-:W-:Y:S01]  /*71b0*/  ISETP.GT.AND P0, PT, R0, 0x8, P0 ;  /* 0x000000080000780c */ /* 0x000fe20000704270 */
[----:B------:R-:W-:Y:S01]  /*71c0*/  @P1 IMAD.MOV.U32 R5, RZ, RZ, R11 ;  /* 0x000000ffff051224 */ /* 0x000fe200078e000b */
[----:B------:R-:W-:Y:S02]  /*71d0*/  BSSY B1, `(.L_x_280) ;  /* 0x0000008000017945 */ /* 0x000fe40003800000 */
[----:B------:R-:W-:Y:S01]  /*71e0*/  FMUL R3, R4, R155 ;  /* 0x0000009b04037220 */ /* 0x000fe20000400000 */
[----:B------:R-:W-:-:S03]  /*71f0*/  @P1 IMAD.MOV.U32 R4, RZ, RZ, R10 ;  /* 0x000000ffff041224 */ /* 0x000fc600078e000a */
[----:B------:R-:W-:-:S05]  /*7200*/  FFMA R3, R150, R154, R3 ;  /* 0x0000009a96037223 */ /* 0x000fca0000000003 */
[----:B------:R-:W-:-:S05]  /*7210*/  F2FP.F16.F32.PACK_AB R3, RZ, R3 ;  /* 0x00000003ff03723e */ /* 0x000fca00000000ff */
[----:B------:R0:W-:Y:S01]  /*7220*/  @P1 STG.E.U16 desc[UR36][R4.64+0x1f0], R3 ;  /* 0x0001f00304001986 */ /* 0x0001e2000c101524 */
[----:B------:R-:W-:Y:S05]  /*7230*/  @!P0 BRA `(.L_x_281) ;  /* 0x0000000000048947 */ /* 0x000fea0003800000 */
[----:B------:R2:W5:Y:S02]  /*7240*/  LDG.E.LTC128B.U16 R152, desc[UR36][R8.64+0x1f2] ;  /* 0x0001f22408987981 */ /* 0x000564000c1e1520 */
.L_x_281:
[----:B------:R-:W-:Y:S05]  /*7250*/  BSYNC B1 ;  /* 0x0000000000017941 */ /* 0x000fea0003800000 */
.L_x_280:
[----:B------:R-:W-:Y:S05]  /*7260*/  @!P0 BRA `(.L_x_282) ;  /* 0x0000002400308947 */ /* 0x000fea0003800000 */
[----:B-----5:R-:W-:-:S05]  /*7270*/  HADD2.F32 R152, -RZ, R152.H0_H0 ;  /* 0x20000098ff987230 */ /* 0x020fca0000004100 */
[----:B------:R-:W-:-:S04]  /*7280*/  FMUL R152, R152, R155 ;  /* 0x0000009b98987220 */ /* 0x000fc80000400000 */
[----:B------:R-:W-:-:S05]  /*7290*/  FFMA R152, R151, R154, R152 ;  /* 0x0000009a97987223 */ /* 0x000fca0000000098 */
[----:B------:R-:W-:-:S05]  /*72a0*/  F2FP.F16.F32.PACK_AB R152, RZ, R152 ;  /* 0x00000098ff98723e */ /* 0x000fca00000000ff */
[----:B------:R4:W-:Y:S01]  /*72b0*/  STG.E.U16 desc[UR36][R10.64+0x1f2], R152 ;  /* 0x0001f2980a007986 */ /* 0x0009e2000c101524 */
[----:B------:R-:W-:Y:S05]  /*72c0*/  BRA `(.L_x_282) ;  /* 0x0000002400187947 */ /* 0x000fea0003800000 */
.L_x_29:
[----:B------:R-:W-:Y:S01]  /*72d0*/  ISETP.GT.AND P0, PT, R3, 0x1, PT ;  /* 0x000000010300780c */ /* 0x000fe20003f04270 */
[----:B------:R-:W-:Y:S01]  /*72e0*/  ULDC.64 UR4, c[0x0][0x5c0] ;  /* 0x0001700000047ab9 */ /* 0x000fe20000000a00 */
[-C--:B------:R-:W-:Y:S01]  /*72f0*/  FMUL R24, R24, R154.reuse ;  /* 0x0000009a18187220 */ /* 0x080fe20000400000 */
[-C--:B------:R-:W-:Y:S01]  /*7300*/  FMUL R25, R25, R154.reuse ;  /* 0x0000009a19197220 */ /* 0x080fe20000400000 */
[----:B------:R-:W-:Y:S01]  /*7310*/  ISETP.GT.AND P3, PT, R0, RZ, P0 ;  /* 0x000000ff0000720c */ /* 0x000fe20000764270 */
[-C--:B------:R-:W-:Y:S01]  /*7320*/  FMUL R26, R26, R154.reuse ;  /* 0x0000009a1a1a7220 */ /* 0x080fe20000400000 */
[----:B------:R-:W-:Y:S01]  /*7330*/  LEA R4, P4, R160, UR4, 0x1 ;  /* 0x00000004a0047c11 */ /* 0x000fe2000f8808ff */
[----:B------:R-:W-:Y:S01]  /*7340*/  FMUL R27, R27, R154 ;  /* 0x0000009a1b1b7220 */ /* 0x000fe20000400000 */
[----:B------:R-:W-:Y:S01]  /*7350*/  F2FP.F16.F32.PACK_AB R24, RZ, R24 ;  /* 0x00000018ff18723e */ /* 0x000fe200000000ff */
[-C--:B------:R-:W-:Y:S01]  /*7360*/  FMUL R28, R28, R154.reuse ;  /* 0x0000009a1c1c7220 */ /* 0x080fe20000400000 */
[----:B------:R-:W-:Y:S01]  /*7370*/  LEA.HI.X R5, R160, UR5, R169, 0x1, P4 ;  /* 0x00000005a0057c11 */ /* 0x000fe2000a0f0ca9 */
[-C--:B------:R-:W-:Y:S01]  /*7380*/  FMUL R29, R29, R154.reuse ;  /* 0x0000009a1d1d7220 */ /* 0x080fe20000400000 */
[----:B------:R-:W-:Y:S01]  /*7390*/  F2FP.F16.F32.PACK_AB R25, RZ, R25 ;  /* 0x00000019ff19723e */ /* 0x000fe200000000ff */
[-C--:B------:R-:W-:Y:S01]  /*73a0*/  FMUL R30, R30, R154.reuse ;  /* 0x0000009a1e1e7220 */ /* 0x080fe20000400000 */
[----:B------:R-:W-:Y:S01]  /*73b0*/  SHF.L.U64.HI R11, R10, 0x4, R11 ;  /* 0x000000040a0b7819 */ /* 0x000fe2000001020b */
[----:B------:R-:W-:Y:S01]  /*73c0*/  @P1 STG.E.U16 desc[UR36][R4.64], R24 ;  /* 0x0000001804001986 */ /* 0x000fe2000c101524 */
[----:B------:R-:W-:Y:S01]  /*73d0*/  ISETP.GT.AND P1, PT, R3, 0x8, PT ;  /* 0x000000080300780c */ /* 0x000fe20003f24270 */
[----:B------:R-:W-:Y:S01]  /*73e0*/  FMUL R31, R31, R154 ;  /* 0x0000009a1f1f7220 */ /* 0x000fe20000400000 */
[----:B------:R-:W-:Y:S01]  /*73f0*/  ISETP.GT.AND P4, PT, R0, 0x8, P0 ;  /* 0x000000080000780c */ /* 0x000fe20000784270 */
[----:B------:R-:W-:Y:S01]  /*7400*/  @P3 STG.E.U16 desc[UR36][R4.64+0x2], R25 ;  /* 0x0000021904003986 */ /* 0x000fe2000c101524 */
[----:B------:R-:W-:Y:S01]  /*7410*/  LEA R6, P3, R10, R4, 0x4 ;  /* 0x000000040a067211 */ /* 0x000fe200078620ff */
[-C--:B------:R-:W-:Y:S01]  /*7420*/  FMUL R32, R32, R154.reuse ;  /* 0x0000009a20207220 */ /* 0x080fe20000400000 */
[C---:B------:R-:W-:Y:S01]  /*7430*/  ISETP.GT.AND P2, PT, R0.reuse, 0x8, P2 ;  /* 0x000000080000780c */ /* 0x040fe20001744270 */
[-C--:B------:R-:W-:Y:S01]  /*7440*/  FMUL R33, R33, R154.reuse ;  /* 0x0000009a21217220 */ /* 0x080fe20000400000 */
[----:B------:R-:W-:Y:S01]  /*7450*/  ISETP.GT.AND P0, PT, R3, 0x9, PT ;  /* 0x000000090300780c */ /* 0x000fe20003f04270 */
[----:B------:R-:W-:Y:S01]  /*7460*/  IMAD.X R7, R11, 0x1, R5, P3 ;  /* 0x000000010b077824 */ /* 0x000fe200018e0605 */
[----:B------:R-:W-:Y:S01]  /*7470*/  ISETP.GT.AND P5, PT, R0, RZ, P1 ;  /* 0x000000ff0000720c */ /* 0x000fe20000fa4270 */
[-C--:B------:R-:W-:Y:S01]  /*7480*/  FMUL R34, R34, R154.reuse ;  /* 0x0000009a22227220 */ /* 0x080fe20000400000 */
[----:B------:R-:W-:Y:S01]  /*7490*/  ISETP.GT.AND P3, PT, R0, RZ, P0 ;  /* 0x000000ff0000720c */ /* 0x000fe20000764270 */
[----:B------:R-:W-:Y:S01]  /*74a0*/  FMUL R35, R35, R154 ;  /* 0x0000009a23237220 */ /* 0x000fe20000400000 */
[----:B------:R-:W-:Y:S01]  /*74b0*/  F2FP.F16.F32.PACK_AB R26, RZ, R26 ;  /* 0x0000001aff1a723e */ /* 0x000fe200000000ff */
[-C--:B------:R-:W-:Y:S01]  /*74c0*/  FMUL R36, R36, R154.reuse ;  /* 0x0000009a24247220 */ /* 0x080fe20000400000 */
[----:B------:R-:W-:Y:S01]  /*74d0*/  F2FP.F16.F32.PACK_AB R27, RZ, R27 ;  /* 0x0000001bff1b723e */ /* 0x000fe200000000ff */
[----:B------:R-:W-:Y:S01]  /*74e0*/  FMUL R37, R37, R154 ;  /* 0x0000009a25257220 */ /* 0x000fe20000400000 */
[----:B------:R-:W-:Y:S01]  /*74f0*/  F2FP.F16.F32.PACK_AB R28, RZ, R28 ;  /* 0x0000001cff1c723e */ /* 0x000fe200000000ff */
[----:B------:R-:W-:Y:S01]  /*7500*/  @P2 STG.E.U16 desc[UR36][R6.64], R26 ;  /* 0x0000001a06002986 */ /* 0x000fe2000c101524 */
[----:B------:R-:W-:Y:S01]  /*7510*/  F2FP.F16.F32.PACK_AB R29, RZ, R29 ;  /* 0x0000001dff1d723e */ /* 0x000fe200000000ff */
[-C--:B------:R-:W-:Y:S01]  /*7520*/  FMUL R38, R38, R154.reuse ;  /* 0x0000009a26267220 */ /* 0x080fe20000400000 */
[C---:B------:R-:W-:Y:S01]  /*7530*/  ISETP.GT.AND P2, PT, R0.reuse, 0x8, P1 ;  /* 0x000000080000780c */ /* 0x040fe20000f44270 */
[----:B------:R-:W-:Y:S01]  /*7540*/  @P4 STG.E.U16 desc[UR36][R6.64+0x2], R27 ;  /* 0x0000021b06004986 */ /* 0x000fe2000c101524 */
[----:B------:R-:W-:Y:S01]  /*7550*/  ISETP.GT.AND P1, PT, R3, 0x10, PT ;  /* 0x000000100300780c */ /* 0x000fe20003f24270 */
[----:B------:R-:W-:Y:S01]  /*7560*/  FMUL R39, R39, R154 ;  /* 0x0000009a27277220 */ /* 0x000fe20000400000 */
[----:B------:R-:W-:Y:S01]  /*7570*/  F2FP.F16.F32.PACK_AB R30, RZ, R30 ;  /* 0x0000001eff1e723e */ /* 0x000fe200000000ff */
[----:B------:R-:W-:Y:S01]  /*7580*/  @P5 STG.E.U16 desc[UR36][R4.64+0x10], R28 ;  /* 0x0000101c04005986 */ /* 0x000fe2000c101524 */
[----:B------:R-:W-:Y:S01]  /*7590*/  ISETP.GT.AND P4, PT, R0, RZ, P1 ;  /* 0x000000ff0000720c */ /* 0x000fe20000f84270 */
[-C--:B------:R-:W-:Y:S01]  /*75a0*/  FMUL R40, R40, R154.reuse ;  /* 0x0000009a28287220 */ /* 0x080fe20000400000 */
[----:B------:R-:W-:Y:S01]  /*75b0*/  F2FP.F16.F32.PACK_AB R31, RZ, R31 ;  /* 0x0000001fff1f723e */ /* 0x000fe200000000ff */
[----:B------:R-:W-:Y:S01]  /*75c0*/  @P3 STG.E.U16 desc[UR36][R4.64+0x12], R29 ;  /* 0x0000121d04003986 */ /* 0x000fe2000c101524 */
[----:B------:R-:W-:Y:S01]  /*75d0*/  ISETP.GT.AND P3, PT, R0, 0x8, P0 ;  /* 0x000000080000780c */ /* 0x000fe20000764270 */
[----:B------:R-:W-:Y:S01]  /*75e0*/  FMUL R41, R41, R154 ;  /* 0x0000009a29297220 */ /* 0x000fe20000400000 */
[----:B------:R-:W-:Y:S01]  /*75f0*/  ISETP.GT.AND P0, PT, R3, 0x11, PT ;  /* 0x000000110300780c */ /* 0x000fe20003f04270 */
[----:B------:R-:W-:Y:S01]  /*7600*/  @P2 STG.E.U16 desc[UR36][R6.64+0x10], R30 ;  /* 0x0000101e06002986 */ /* 0x000fe2000c101524 */
[----:B------:R-:W-:Y:S01]  /*7610*/  F2FP.F16.F32.PACK_AB R32, RZ, R32 ;  /* 0x00000020ff20723e */ /* 0x000fe200000000ff */
[-C--:B------:R-:W-:Y:S01]  /*7620*/  FMUL R42, R42, R154.reuse ;  /* 0x0000009a2a2a7220 */ /* 0x080fe20000400000 */
[C---:B------:R-:W-:Y:S01]  /*7630*/  ISETP.GT.AND P5, PT, R0.reuse, RZ, P0 ;  /* 0x000000ff0000720c */ /* 0x040fe200007a4270 */
[-C--:B------:R-:W-:Y:S01]  /*7640*/  FMUL R43, R43, R154.reuse ;  /* 0x0000009a2b2b7220 */ /* 0x080fe20000400000 */
[----:B------:R-:W-:Y:S01]  /*7650*/  ISETP.GT.AND P2, PT, R0, 0x8, P1 ;  /* 0x000000080000780c */ /* 0x000fe20000f44270 */
[-C--:B------:R-:W-:Y:S01]  /*7660*/  FMUL R44, R44, R154.reuse ;  /* 0x0000009a2c2c7220 */ /* 0x080fe20000400000 */
[----:B------:R-:W-:Y:S01]  /*7670*/  ISETP.GT.AND P1, PT, R3, 0x18, PT ;  /* 0x000000180300780c */ /* 0x000fe20003f24270 */
[-C--:B------:R-:W-:Y:S01]  /*7680*/  FMUL R45, R45, R154.reuse ;  /* 0x0000009a2d2d7220 */ /* 0x080fe20000400000 */
[----:B------:R-:W-:Y:S01]  /*7690*/  F2FP.F16.F32.PACK_AB R33, RZ, R33 ;  /* 0x00000021ff21723e */ /* 0x000fe200000000ff */
[----:B------:R-:W-:Y:S01]  /*76a0*/  @P3 STG.E.U16 desc[UR36][R6.64+0x12], R31 ;  /* 0x0000121f06003986 */ /* 0x000fe2000c101524 */
[----:B------:R-:W-:Y:S01]  /*76b0*/  ISETP.GT.AND P3, PT, R0, 0x8, P0 ;  /* 0x000000080000780c */ /* 0x000fe20000764270 */
[-C--:B------:R-:W-:Y:S01]  /*76c0*/  FMUL R46, R46, R154.reuse ;  /* 0x0000009a2e2e7220 */ /* 0x080fe20000400000 */
[----:B------:R-:W-:Y:S01]  /*76d0*/  ISETP.GT.AND P0, PT, R3, 0x19, PT ;  /* 0x000000190300780c */ /* 0x000fe20003f04270 */
[----:B------:R-:W-:Y:S01]  /*76e0*/  @P4 STG.E.U16 desc[UR36][R4.64+0x20], R32 ;  /* 0x0000202004004986 */ /* 0x000fe2000c101524 */
[C---:B------:R-:W-:Y:S01]  /*76f0*/  ISETP.GT.AND P4, PT, R0.reuse, RZ, P1 ;  /* 0x000000ff0000720c */ /* 0x040fe20000f84270 */
[----:B------:R-:W-:Y:S01]  /*7700*/  FMUL R47, R47, R154 ;  /* 0x0000009a2f2f7220 */ /* 0x000fe20000400000 */
[----:B------:R-:W-:Y:S01]  /*7710*/  F2FP.F16.F32.PACK_AB R34, RZ, R34 ;  /* 0x00000022ff22723e */ /* 0x000fe200000000ff */
[----:B------:R-:W-:Y:S01]  /*7720*/  @P5 STG.E.U16 desc[UR36][R4.64+0x22], R33 ;  /* 0x0000222104005986 */ /* 0x000fe2000c101524 */
[----:B------:R-:W-:Y:S01]  /*7730*/  ISETP.GT.AND P5, PT, R0, RZ, P0 ;  /* 0x000000ff0000720c */ /* 0x000fe200007a4270 */
[----:B------:R-:W-:Y:S01]  /*7740*/  FMUL R48, R48, R154 ;  /* 0x0000009a30307220 */ /* 0x000fe20000400000 */
[----:B------:R-:W-:Y:S01]  /*7750*/  F2FP.F16.F32.PACK_AB R35, RZ, R35 ;  /* 0x00000023ff23723e */ /* 0x000fe200000000ff */
[----:B------:R-:W-:Y:S01]  /*7760*/  @P2 STG.E.U16 desc[UR36][R6.64+0x20], R34 ;  /* 0x0000202206002986 */ /* 0x000fe2000c101524 */
[----:B------:R-:W-:Y:S01]  /*7770*/  F2FP.F16.F32.PACK_AB R36, RZ, R36 ;  /* 0x00000024ff24723e */ /* 0x000fe200000000ff */
[-C--:B------:R-:W-:Y:S01]  /*7780*/  FMUL R49, R49, R154.reuse ;  /* 0x0000009a31317220 */ /* 0x080fe20000400000 */
[----:B------:R-:W-:Y:S01]  /*7790*/  ISETP.GT.AND P2, PT, R0, 0x8, P1 ;  /* 0x000000080000780c */ /* 0x000fe20000f44270 */
[----:B------:R-:W-:Y:S01]  /*77a0*/  @P3 STG.E.U16 desc[UR36][R6.64+0x22], R35 ;  /* 0x0000222306003986 */ /* 0x000fe2000c101524 */
[----:B------:R-:W-:Y:S01]  /*77b0*/  ISETP.GT.AND P1, PT, R3, 0x20, PT ;  /* 0x000000200300780c */ /* 0x000fe20003f24270 */
[-C--:B------:R-:W-:Y:S01]  /*77c0*/  FMUL R50, R50, R154.reuse ;  /* 0x0000009a32327220 */ /* 0x080fe20000400000 */
[----:B------:R-:W-:Y:S01]  /*77d0*/  F2FP.F16.F32.PACK_AB R37, RZ, R37 ;  /* 0x00000025ff25723e */ /* 0x000fe200000000ff */
[----:B------:R-:W-:Y:S01]  /*77e0*/  @P4 STG.E.U16 desc[UR36][R4.64+0x30], R36 ;  /* 0x0000302404004986 */ /* 0x000fe2000c101524 */
[C---:B------:R-:W-:Y:S01]  /*77f0*/  ISETP.GT.AND P3, PT, R0.reuse, 0x8, P0 ;  /* 0x000000080000780c */ /* 0x040fe20000764270 */
[-C--:B------:R-:W-:Y:S01]  /*7800*/  FMUL R51, R51, R154.reuse ;  /* 0x0000009a33337220 */ /* 0x080fe20000400000 */
[----:B------:R-:W-:Y:S01]  /*7810*/  ISETP.GT.AND P0, PT, R3, 0x21, PT ;  /* 0x000000210300780c */ /* 0x000fe20003f04270 */
[----:B------:R-:W-:Y:S01]  /*7820*/  @P5 STG.E.U16 desc[UR36][R4.64+0x32], R37 ;  /* 0x0000322504005986 */ /* 0x000fe2000c101524 */
[----:B------:R-:W-:Y:S01]  /*7830*/  ISETP.GT.AND P4, PT, R0, RZ, P1 ;  /* 0x000000ff0000720c */ /* 0x000fe20000f84270 */
[----:B------:R-:W-:Y:S01]  /*7840*/  FMUL R52, R52, R154 ;  /* 0x0000009a34347220 */ /* 0x000fe20000400000 */
[----:B------:R-:W-:Y:S01]  /*7850*/  F2FP.F16.F32.PACK_AB R38, RZ, R38 ;  /* 0x00000026ff26723e */ /* 0x000fe200000000ff */
[-C--:B------:R-:W-:Y:S01]  /*7860*/  FMUL R53, R53, R154.reuse ;  /* 0x0000009a35357220 */ /* 0x080fe20000400000 */
        /* <DEDUP_REMOVED lines=325> */
[----:B------:R-:W-:Y:S01]  /*8cc0*/  FMUL R151, R151, R154 ;  /* 0x0000009a97977220 */ /* 0x000fe20000400000 */
[----:B------:R-:W-:Y:S01]  /*8cd0*/  ISETP.GT.AND P2, PT, R0, 0x8, P1 ;  /* 0x000000080000780c */ /* 0x000fe20000f44270 */
[----:B------:R-:W-:Y:S01]  /*8ce0*/  @P3 STG.E.U16 desc[UR36][R6.64+0x132], R103 ;  /* 0x0001326706003986 */ /* 0x000fe2000c101524 */
[----:B------:R-:W-:-:S02]  /*8cf0*/  ISETP.GT.AND P1, PT, R3, 0xa8, PT ;  /* 0x000000a80300780c */ /* 0x000fc40003f24270 */
[----:B------:R-:W-:Y:S01]  /*8d00*/  F2FP.F16.F32.PACK_AB R105, RZ, R105 ;  /* 0x00000069ff69723e */ /* 0x000fe200000000ff */
[----:B------:R-:W-:Y:S01]  /*8d10*/  @P4 STG.E.U16 desc[UR36][R4.64+0x140], R104 ;  /* 0x0001406804004986 */ /* 0x000fe2000c101524 */
[C---:B------:R-:W-:Y:S02]  /*8d20*/  ISETP.GT.AND P3, PT, R0.reuse, 0x8, P0 ;  /* 0x000000080000780c */ /* 0x040fe40000764270 */
[----:B------:R-:W-:Y:S01]  /*8d30*/  ISETP.GT.AND P0, PT, R3, 0xa9, PT ;  /* 0x000000a90300780c */ /* 0x000fe20003f04270 */
[----:B------:R-:W-:Y:S01]  /*8d40*/  @P5 STG.E.U16 desc[UR36][R4.64+0x142], R105 ;  /* 0x0001426904005986 */ /* 0x000fe2000c101524 */
[C---:B------:R-:W-:Y:S02]  /*8d50*/  ISETP.GT.AND P4, PT, R0.reuse, RZ, P1 ;  /* 0x000000ff0000720c */ /* 0x040fe40000f84270 */
[----:B------:R-:W-:Y:S02]  /*8d60*/  F2FP.F16.F32.PACK_AB R106, RZ, R106 ;  /* 0x0000006aff6a723e */ /* 0x000fe400000000ff */
[----:B------:R-:W-:-:S02]  /*8d70*/  ISETP.GT.AND P5, PT, R0, RZ, P0 ;  /* 0x000000ff0000720c */ /* 0x000fc400007a4270 */
[----:B------:R-:W-:Y:S01]  /*8d80*/  F2FP.F16.F32.PACK_AB R107, RZ, R107 ;  /* 0x0000006bff6b723e */ /* 0x000fe200000000ff */
[----:B------:R-:W-:Y:S01]  /*8d90*/  @P2 STG.E.U16 desc[UR36][R6.64+0x140], R106 ;  /* 0x0001406a06002986 */ /* 0x000fe2000c101524 */
[----:B------:R-:W-:Y:S02]  /*8da0*/  F2FP.F16.F32.PACK_AB R108, RZ, R108 ;  /* 0x0000006cff6c723e */ /* 0x000fe400000000ff */
[C---:B------:R-:W-:Y:S01]  /*8db0*/  ISETP.GT.AND P2, PT, R0.reuse, 0x8, P1 ;  /* 0x000000080000780c */ /* 0x040fe20000f44270 */
[----:B------:R-:W-:Y:S01]  /*8dc0*/  @P3 STG.E.U16 desc[UR36][R6.64+0x142], R107 ;  /* 0x0001426b06003986 */ /* 0x000fe2000c101524 */
[----:B------:R-:W-:Y:S02]  /*8dd0*/  ISETP.GT.AND P1, PT, R3, 0xb0, PT ;  /* 0x000000b00300780c */ /* 0x000fe40003f24270 */
[----:B------:R-:W-:Y:S01]  /*8de0*/  F2FP.F16.F32.PACK_AB R109, RZ, R109 ;  /* 0x0000006dff6d723e */ /* 0x000fe200000000ff */
[----:B------:R-:W-:Y:S01]  /*8df0*/  @P4 STG.E.U16 desc[UR36][R4.64+0x150], R108 ;  /* 0x0001506c04004986 */ /* 0x000fe2000c101524 */
[----:B------:R-:W-:-:S02]  /*8e00*/  ISETP.GT.AND P3, PT, R0, 0x8, P0 ;  /* 0x000000080000780c */ /* 0x000fc40000764270 */
[----:B------:R-:W-:Y:S01]  /*8e10*/  ISETP.GT.AND P0, PT, R3, 0xb1, PT ;  /* 0x000000b10300780c */ /* 0x000fe20003f04270 */
[----:B------:R-:W-:Y:S01]  /*8e20*/  @P5 STG.E.U16 desc[UR36][R4.64+0x152], R109 ;  /* 0x0001526d04005986 */ /* 0x000fe2000c101524 */
[C---:B------:R-:W-:Y:S02]  /*8e30*/  ISETP.GT.AND P4, PT, R0.reuse, RZ, P1 ;  /* 0x000000ff0000720c */ /* 0x040fe40000f84270 */
[----:B------:R-:W-:Y:S02]  /*8e40*/  F2FP.F16.F32.PACK_AB R110, RZ, R110 ;  /* 0x0000006eff6e723e */ /* 0x000fe400000000ff */
[----:B------:R-:W-:Y:S02]  /*8e50*/  ISETP.GT.AND P5, PT, R0, RZ, P0 ;  /* 0x000000ff0000720c */ /* 0x000fe400007a4270 */
[----:B------:R-:W-:Y:S01]  /*8e60*/  F2FP.F16.F32.PACK_AB R111, RZ, R111 ;  /* 0x0000006fff6f723e */ /* 0x000fe200000000ff */
[----:B------:R-:W-:Y:S01]  /*8e70*/  @P2 STG.E.U16 desc[UR36][R6.64+0x150], R110 ;  /* 0x0001506e06002986 */ /* 0x000fe2000c101524 */
[----:B------:R-:W-:-:S02]  /*8e80*/  F2FP.F16.F32.PACK_AB R112, RZ, R112 ;  /* 0x00000070ff70723e */ /* 0x000fc400000000ff */
[C---:B------:R-:W-:Y:S01]  /*8e90*/  ISETP.GT.AND P2, PT, R0.reuse, 0x8, P1 ;  /* 0x000000080000780c */ /* 0x040fe20000f44270 */
[----:B------:R-:W-:Y:S01]  /*8ea0*/  @P3 STG.E.U16 desc[UR36][R6.64+0x152], R111 ;  /* 0x0001526f06003986 */ /* 0x000fe2000c101524 */
[C---:B------:R-:W-:Y:S02]  /*8eb0*/  ISETP.GT.AND P1, PT, R3.reuse, 0xb8, PT ;  /* 0x000000b80300780c */ /* 0x040fe40003f24270 */
[----:B------:R-:W-:Y:S01]  /*8ec0*/  F2FP.F16.F32.PACK_AB R113, RZ, R113 ;  /* 0x00000071ff71723e */ /* 0x000fe200000000ff */
[----:B------:R-:W-:Y:S01]  /*8ed0*/  @P4 STG.E.U16 desc[UR36][R4.64+0x160], R112 ;  /* 0x0001607004004986 */ /* 0x000fe2000c101524 */
[C---:B------:R-:W-:Y:S02]  /*8ee0*/  ISETP.GT.AND P3, PT, R0.reuse, 0x8, P0 ;  /* 0x000000080000780c */ /* 0x040fe40000764270 */
[----:B------:R-:W-:Y:S01]  /*8ef0*/  ISETP.GT.AND P0, PT, R3, 0xb9, PT ;  /* 0x000000b90300780c */ /* 0x000fe20003f04270 */
[----:B------:R-:W-:Y:S01]  /*8f00*/  @P5 STG.E.U16 desc[UR36][R4.64+0x162], R113 ;  /* 0x0001627104005986 */ /* 0x000fe2000c101524 */
[----:B------:R-:W-:-:S02]  /*8f10*/  ISETP.GT.AND P4, PT, R0, RZ, P1 ;  /* 0x000000ff0000720c */ /* 0x000fc40000f84270 */
[----:B------:R-:W-:Y:S02]  /*8f20*/  F2FP.F16.F32.PACK_AB R114, RZ, R114 ;  /* 0x00000072ff72723e */ /* 0x000fe400000000ff */
[C---:B------:R-:W-:Y:S02]  /*8f30*/  ISETP.GT.AND P5, PT, R0.reuse, RZ, P0 ;  /* 0x000000ff0000720c */ /* 0x040fe400007a4270 */
[----:B------:R-:W-:Y:S01]  /*8f40*/  F2FP.F16.F32.PACK_AB R115, RZ, R115 ;  /* 0x00000073ff73723e */ /* 0x000fe200000000ff */
[----:B------:R-:W-:Y:S01]  /*8f50*/  @P2 STG.E.U16 desc[UR36][R6.64+0x160], R114 ;  /* 0x0001607206002986 */ /* 0x000fe2000c101524 */
[----:B------:R-:W-:Y:S02]  /*8f60*/  F2FP.F16.F32.PACK_AB R116, RZ, R116 ;  /* 0x00000074ff74723e */ /* 0x000fe400000000ff */
        /* <DEDUP_REMOVED lines=65> */
[----:B------:R-:W-:Y:S02]  /*9380*/  ISETP.GT.AND P5, PT, R0, RZ, P0 ;  /* 0x000000ff0000720c */ /* 0x000fe400007a4270 */
[----:B------:R-:W-:Y:S02]  /*9390*/  F2FP.F16.F32.PACK_AB R134, RZ, R134 ;  /* 0x00000086ff86723e */ /* 0x000fe400000000ff */
[----:B------:R-:W-:Y:S02]  /*93a0*/  F2FP.F16.F32.PACK_AB R135, RZ, R135 ;  /* 0x00000087ff87723e */ /* 0x000fe400000000ff */
[----:B------:R-:W-:Y:S01]  /*93b0*/  F2FP.F16.F32.PACK_AB R136, RZ, R136 ;  /* 0x00000088ff88723e */ /* 0x000fe200000000ff */
[----:B------:R-:W-:Y:S01]  /*93c0*/  @P2 STG.E.U16 desc[UR36][R6.64+0x1b0], R134 ;  /* 0x0001b08606002986 */ /* 0x000fe2000c101524 */
[----:B------:R-:W-:-:S02]  /*93d0*/  F2FP.F16.F32.PACK_AB R137, RZ, R137 ;  /* 0x00000089ff89723e */ /* 0x000fc400000000ff */
[C---:B------:R-:W-:Y:S01]  /*93e0*/  ISETP.GT.AND P1, PT, R0.reuse, 0x8, P1 ;  /* 0x000000080000780c */ /* 0x040fe20000f24270 */
[----:B------:R-:W-:Y:S01]  /*93f0*/  @P3 STG.E.U16 desc[UR36][R6.64+0x1b2], R135 ;  /* 0x0001b28706003986 */ /* 0x000fe2000c101524 */
[C---:B------:R-:W-:Y:S02]  /*9400*/  ISETP.GT.AND P2, PT, R0.reuse, 0x8, P0 ;  /* 0x000000080000780c */ /* 0x040fe40000744270 */
[C---:B------:R-:W-:Y:S01]  /*9410*/  ISETP.GT.AND P0, PT, R3.reuse, 0xe9, PT ;  /* 0x000000e90300780c */ /* 0x040fe20003f04270 */
[----:B------:R-:W-:Y:S01]  /*9420*/  @P4 STG.E.U16 desc[UR36][R4.64+0x1c0], R136 ;  /* 0x0001c08804004986 */ /* 0x000fe2000c101524 */
[----:B------:R-:W-:Y:S02]  /*9430*/  ISETP.GT.AND P4, PT, R3, 0xe8, PT ;  /* 0x000000e80300780c */ /* 0x000fe40003f84270 */
[----:B------:R-:W-:Y:S01]  /*9440*/  F2FP.F16.F32.PACK_AB R138, RZ, R138 ;  /* 0x0000008aff8a723e */ /* 0x000fe200000000ff */
[----:B------:R-:W-:Y:S01]  /*9450*/  @P5 STG.E.U16 desc[UR36][R4.64+0x1c2], R137 ;  /* 0x0001c28904005986 */ /* 0x000fe2000c101524 */
[----:B------:R-:W-:-:S02]  /*9460*/  ISETP.GT.AND P5, PT, R0, RZ, P4 ;  /* 0x000000ff0000720c */ /* 0x000fc400027a4270 */
[----:B------:R-:W-:Y:S01]  /*9470*/  F2FP.F16.F32.PACK_AB R139, RZ, R139 ;  /* 0x0000008bff8b723e */ /* 0x000fe200000000ff */
[----:B------:R-:W-:Y:S01]  /*9480*/  @P1 STG.E.U16 desc[UR36][R6.64+0x1c0], R138 ;  /* 0x0001c08a06001986 */ /* 0x000fe2000c101524 */
[----:B------:R-:W-:Y:S02]  /*9490*/  F2FP.F16.F32.PACK_AB R140, RZ, R140 ;  /* 0x0000008cff8c723e */ /* 0x000fe400000000ff */
[C---:B------:R-:W-:Y:S01]  /*94a0*/  ISETP.GT.AND P3, PT, R0.reuse, RZ, P0 ;  /* 0x000000ff0000720c */ /* 0x040fe20000764270 */
[----:B------:R-:W-:Y:S01]  /*94b0*/  @P2 STG.E.U16 desc[UR36][R6.64+0x1c2], R139 ;  /* 0x0001c28b06002986 */ /* 0x000fe2000c101524 */
[C---:B------:R-:W-:Y:S02]  /*94c0*/  ISETP.GT.AND P4, PT, R0.reuse, 0x8, P4 ;  /* 0x000000080000780c */ /* 0x040fe40002784270 */
[----:B------:R-:W-:Y:S02]  /*94d0*/  F2FP.F16.F32.PACK_AB R141, RZ, R141 ;  /* 0x0000008dff8d723e */ /* 0x000fe400000000ff */
[----:B------:R-:W-:Y:S01]  /*94e0*/  F2FP.F16.F32.PACK_AB R142, RZ, R142 ;  /* 0x0000008eff8e723e */ /* 0x000fe200000000ff */
[----:B------:R-:W-:Y:S01]  /*94f0*/  @P5 STG.E.U16 desc[UR36][R4.64+0x1d0], R140 ;  /* 0x0001d08c04005986 */ /* 0x000fe2000c101524 */
[----:B------:R-:W-:-:S02]  /*9500*/  ISETP.GT.AND P5, PT, R0, 0x8, P0 ;  /* 0x000000080000780c */ /* 0x000fc400007a4270 */
[----:B------:R-:W-:Y:S02]  /*9510*/  F2FP.F16.F32.PACK_AB R143, RZ, R143 ;  /* 0x0000008fff8f723e */ /* 0x000fe400000000ff */
[C---:B------:R-:W-:Y:S01]  /*9520*/  ISETP.GT.AND P0, PT, R3.reuse, 0xf1, PT ;  /* 0x000000f10300780c */ /* 0x040fe20003f04270 */
[----:B------:R-:W-:Y:S01]  /*9530*/  @P3 STG.E.U16 desc[UR36][R4.64+0x1d2], R141 ;  /* 0x0001d28d04003986 */ /* 0x000fe2000c101524 */
[----:B------:R-:W-:Y:S02]  /*9540*/  ISETP.GT.AND P3, PT, R3, 0xf0, PT ;  /* 0x000000f00300780c */ /* 0x000fe40003f64270 */
[----:B------:R-:W-:Y:S01]  /*9550*/  F2FP.F16.F32.PACK_AB R144, RZ, R144 ;  /* 0x00000090ff90723e */ /* 0x000fe200000000ff */
[----:B------:R-:W-:Y:S01]  /*9560*/  @P4 STG.E.U16 desc[UR36][R6.64+0x1d0], R142 ;  /* 0x0001d08e06004986 */ /* 0x000fe2000c101524 */
[C---:B------:R-:W-:Y:S02]  /*9570*/  ISETP.GT.AND P4, PT, R0.reuse, RZ, P3 ;  /* 0x000000ff0000720c */ /* 0x040fe40001f84270 */
[----:B------:R-:W-:Y:S01]  /*9580*/  F2FP.F16.F32.PACK_AB R145, RZ, R145 ;  /* 0x00000091ff91723e */ /* 0x000fe200000000ff */
[----:B------:R-:W-:Y:S01]  /*9590*/  @P5 STG.E.U16 desc[UR36][R6.64+0x1d2], R143 ;  /* 0x0001d28f06005986 */ /* 0x000fe2000c101524 */
[----:B------:R-:W-:-:S02]  /*95a0*/  ISETP.GT.AND P5, PT, R0, RZ, P0 ;  /* 0x000000ff0000720c */ /* 0x000fc400007a4270 */
[C---:B------:R-:W-:Y:S02]  /*95b0*/  ISETP.GT.AND P2, PT, R3.reuse, 0xf8, PT ;  /* 0x000000f80300780c */ /* 0x040fe40003f44270 */
[----:B------:R-:W-:Y:S02]  /*95c0*/  ISETP.GT.AND P1, PT, R3, 0xf9, PT ;  /* 0x000000f90300780c */ /* 0x000fe40003f24270 */
[C---:B------:R-:W-:Y:S02]  /*95d0*/  ISETP.GT.AND P3, PT, R0.reuse, 0x8, P3 ;  /* 0x000000080000780c */ /* 0x040fe40001f64270 */
[C---:B------:R-:W-:Y:S01]  /*95e0*/  ISETP.GT.AND P0, PT, R0.reuse, 0x8, P0 ;  /* 0x000000080000780c */ /* 0x040fe20000704270 */
[----:B------:R-:W-:Y:S01]  /*95f0*/  @P4 STG.E.U16 desc[UR36][R4.64+0x1e0], R144 ;  /* 0x0001e09004004986 */ /* 0x000fe2000c101524 */
[C---:B------:R-:W-:Y:S02]  /*9600*/  ISETP.GT.AND P4, PT, R0.reuse, RZ, P1 ;  /* 0x000000ff0000720c */ /* 0x040fe40000f84270 */
[----:B------:R-:W-:Y:S01]  /*9610*/  F2FP.F16.F32.PACK_AB R146, RZ, R146 ;  /* 0x00000092ff92723e */ /* 0x000fe200000000ff */
[----:B------:R-:W-:Y:S01]  /*9620*/  @P5 STG.E.U16 desc[UR36][R4.64+0x1e2], R145 ;  /* 0x0001e29104005986 */ /* 0x000fe2000c101524 */
[----:B------:R-:W-:-:S02]  /*9630*/  ISETP.GT.AND P5, PT, R0, RZ, P2 ;  /* 0x000000ff0000720c */ /* 0x000fc400017a4270 */
[C---:B------:R-:W-:Y:S02]  /*9640*/  ISETP.GT.AND P2, PT, R0.reuse, 0x8, P2 ;  /* 0x000000080000780c */ /* 0x040fe40001744270 */
[----:B------:R-:W-:Y:S01]  /*9650*/  F2FP.F16.F32.PACK_AB R147, RZ, R147 ;  /* 0x00000093ff93723e */ /* 0x000fe200000000ff */
[----:B------:R-:W-:Y:S01]  /*9660*/  @P3 STG.E.U16 desc[UR36][R6.64+0x1e0], R146 ;  /* 0x0001e09206003986 */ /* 0x000fe2000c101524 */
[----:B------:R-:W-:Y:S02]  /*9670*/  ISETP.GT.AND P1, PT, R0, 0x8, P1 ;  /* 0x000000080000780c */ /* 0x000fe40000f24270 */
[----:B------:R-:W-:Y:S01]  /*9680*/  F2FP.F16.F32.PACK_AB R148, RZ, R148 ;  /* 0x00000094ff94723e */ /* 0x000fe200000000ff */
[----:B------:R-:W-:Y:S01]  /*9690*/  @P0 STG.E.U16 desc[UR36][R6.64+0x1e2], R147 ;  /* 0x0001e29306000986 */ /* 0x000fe2000c101524 */
[----:B------:R-:W-:Y:S02]  /*96a0*/  F2FP.F16.F32.PACK_AB R149, RZ, R149 ;  /* 0x00000095ff95723e */ /* 0x000fe400000000ff */
[----:B------:R-:W-:Y:S01]  /*96b0*/  F2FP.F16.F32.PACK_AB R150, RZ, R150 ;  /* 0x00000096ff96723e */ /* 0x000fe200000000ff */
[----:B------:R-:W-:Y:S01]  /*96c0*/  @P5 STG.E.U16 desc[UR36][R4.64+0x1f0], R148 ;  /* 0x0001f09404005986 */ /* 0x000fe2000c101524 */
[----:B------:R-:W-:-:S03]  /*96d0*/  F2FP.F16.F32.PACK_AB R151, RZ, R151 ;  /* 0x00000097ff97723e */ /* 0x000fc600000000ff */
[----:B------:R0:W-:Y:S02]  /*96e0*/  @P4 STG.E.U16 desc[UR36][R4.64+0x1f2], R149 ;  /* 0x0001f29504004986 */ /* 0x0001e4000c101524 */
[----:B0-----:R-:W-:Y:S02]  /*96f0*/  @P2 IMAD.MOV.U32 R4, RZ, RZ, R6 ;  /* 0x000000ffff042224 */ /* 0x001fe400078e0006 */
[----:B------:R-:W-:-:S05]  /*9700*/  @P2 IMAD.MOV.U32 R5, RZ, RZ, R7 ;  /* 0x000000ffff052224 */ /* 0x000fca00078e0007 */
[----:B------:R0:W-:Y:S04]  /*9710*/  @P2 STG.E.U16 desc[UR36][R4.64+0x1f0], R150 ;  /* 0x0001f09604002986 */ /* 0x0001e8000c101524 */
[----:B------:R0:W-:Y:S02]  /*9720*/  @P1 STG.E.U16 desc[UR36][R6.64+0x1f2], R151 ;  /* 0x0001f29706001986 */ /* 0x0001e4000c101524 */
.L_x_282:
[----:B------:R-:W-:Y:S05]  /*9730*/  BSYNC B0 ;  /* 0x0000000000007941 */ /* 0x000fea0003800000 */
.L_x_28:
[----:B------:R-:W-:Y:S01]  /*9740*/  ULDC UR4, c[0x0][0xc] ;  /* 0x0000030000047ab9 */ /* 0x000fe20000000800 */
[----:B------:R-:W-:Y:S01]  /*9750*/  ULDC UR5, c[0x0][0x10] ;  /* 0x0000040000057ab9 */ /* 0x000fe20000000800 */
[----:B0-----:R-:W0:Y:S01]  /*9760*/  LDC R3, c[0x0][0x14] ;  /* 0x00000500ff037b82 */ /* 0x001e220000000800 */
[----:B------:R-:W-:Y:S01]  /*9770*/  UIMAD.WIDE.U32 UR4, UR4, UR5, URZ ;  /* 0x00000005040472a5 */ /* 0x000fe2000f8e003f */
[----:B------:R-:W-:Y:S01]  /*9780*/  PRMT R0, RZ, 0x7610, R0 ;  /* 0x00007610ff007816 */ /* 0x000fe20000000000 */
[----:B----45:R-:W-:Y:S02]  /*9790*/  IMAD.MOV.U32 R152, RZ, RZ, -0x1 ;  /* 0xffffffffff987424 */ /* 0x030fe400078e00ff */
[----:B------:R-:W-:Y:S02]  /*97a0*/  IMAD.MOV.U32 R23, RZ, RZ, -0x1 ;  /* 0xffffffffff177424 */ /* 0x000fe400078e00ff */
[----:B0-----:R-:W-:-:S04]  /*97b0*/  IMAD.WIDE.U32 R16, R3, UR4, R16 ;  /* 0x0000000403107c25 */ /* 0x001fc8000f8e0010 */
[----:B------:R-:W-:Y:S01]  /*97c0*/  IMAD R3, R3, UR5, RZ ;  /* 0x0000000503037c24 */ /* 0x000fe2000f8e02ff */
[----:B------:R-:W-:Y:S02]  /*97d0*/  ULDC.64 UR4, c[0x0][0x650] ;  /* 0x0001940000047ab9 */ /* 0x000fe40000000a00 */
[----:B------:R-:W-:Y:S01]  /*97e0*/  ISETP.GE.U32.AND P0, PT, R16, UR4, PT ;  /* 0x0000000410007c0c */ /* 0x000fe2000bf06070 */
[----:B------:R-:W-:-:S05]  /*97f0*/  IMAD.IADD R17, R17, 0x1, R3 ;  /* 0x0000000111117824 */ /* 0x000fca00078e0203 */
[----:B------:R-:W-:-:S13]  /*9800*/  ISETP.GE.U32.AND.EX P0, PT, R17, UR5, PT, P0 ;  /* 0x0000000511007c0c */ /* 0x000fda000bf06100 */
[----:B------:R-:W-:Y:S05]  /*9810*/  @P0 BRA `(.L_x_283) ;  /* 0x0000000400640947 */ /* 0x000fea0003800000 */
[----:B------:R-:W0:Y:S01]  /*9820*/  S2R R12, SR_CTAID.X ;  /* 0x00000000000c7919 */ /* 0x000e220000002500 */
[----:B------:R-:W4:Y:S01]  /*9830*/  LDC.64 R10, c[0x0][0x628] ;  /* 0x00018a00ff0a7b82 */ /* 0x000f220000000a00 */
[----:B------:R-:W-:Y:S01]  /*9840*/  ULDC UR4, c[0x0][0x150] ;  /* 0x0000540000047ab9 */ /* 0x000fe20000000800 */
[----:B-123--:R-:W-:Y:S01]  /*9850*/  IMAD.MOV.U32 R8, RZ, RZ, R16 ;  /* 0x000000ffff087224 */ /* 0x00efe200078e0010 */
[----:B------:R-:W1:Y:S01]  /*9860*/  S2R R24, SR_CTAID.Y ;  /* 0x0000000000187919 */ /* 0x000e620000002600 */
[----:B------:R-:W-:-:S04]  /*9870*/  IMAD.MOV.U32 R9, RZ, RZ, R17 ;  /* 0x000000ffff097224 */ /* 0x000fc800078e0011 */
[----:B------:R-:W2:Y:S08]  /*9880*/  LDC R21, c[0x0][0x144] ;  /* 0x00005100ff157b82 */ /* 0x000eb00000000800 */
[----:B------:R-:W3:Y:S08]  /*9890*/  LDC R0, c[0x0][0x630] ;  /* 0x00018c00ff007b82 */ /* 0x000ef00000000800 */
[----:B------:R-:W1:Y:S01]  /*98a0*/  LDC.64 R14, c[0x0][0x620] ;  /* 0x00018800ff0e7b82 */ /* 0x000e620000000a00 */
[----:B----4-:R-:W-:-:S04]  /*98b0*/  ISETP.NE.U32.AND P0, PT, R10, RZ, PT ;  /* 0x000000ff0a00720c */ /* 0x010fc80003f05070 */
[----:B------:R-:W-:Y:S02]  /*98c0*/  ISETP.NE.AND.EX P0, PT, R11, RZ, PT, P0 ;  /* 0x000000ff0b00720c */ /* 0x000fe40003f05300 */
[----:B0-----:R-:W-:-:S05]  /*98d0*/  I2FP.F32.U32 R3, R12 ;  /* 0x0000000c00037245 */ /* 0x001fca0000201000 */
[----:B------:R-:W-:-:S04]  /*98e0*/  FMUL R3, R3, UR4 ;  /* 0x0000000403037c20 */ /* 0x000fc80008400000 */
[----:B------:R0:W4:Y:S02]  /*98f0*/  F2I.U32.TRUNC.NTZ R20, R3 ;  /* 0x0000000300147305 */ /* 0x000124000020f000 */
[----:B--23--:R-:W-:Y:S05]  /*9900*/  @!P0 BRA `(.L_x_284) ;  /* 0x0000000000288947 */ /* 0x00cfea0003800000 */
[----:B0-----:R-:W0:Y:S02]  /*9910*/  LDC R3, c[0x0][0x634] ;  /* 0x00018d00ff037b82 */ /* 0x001e240000000800 */
        /* <DEDUP_REMOVED lines=9> */
.L_x_284:
[----:B------:R-:W2:Y:S01]  /*99b0*/  LDC.64 R30, c[0x0][0x640] ;  /* 0x00019000ff1e7b82 */ /* 0x000ea20000000a00 */
[-CC-:B------:R-:W-:Y:S01]  /*99c0*/  SHF.R.U64 R23, R8, R0.reuse, R9.reuse ;  /* 0x0000000008177219 */ /* 0x180fe20000001209 */
[----:B----4-:R-:W-:Y:S01]  /*99d0*/  IMAD.MOV R20, RZ, RZ, -R20 ;  /* 0x000000ffff147224 */ /* 0x010fe200078e0a14 */
[----:B------:R-:W-:Y:S01]  /*99e0*/  SHF.R.U32.HI R0, RZ, R0, R9 ;  /* 0x00000000ff007219 */ /* 0x000fe20000011609 */
[----:B------:R-:W-:Y:S01]  /*99f0*/  ULDC UR4, c[0x0][0x154] ;  /* 0x0000550000047ab9 */ /* 0x000fe20000000800 */
[----:B0-----:R-:W-:Y:S01]  /*9a00*/  IADD3 R3, P0, RZ, -R23, RZ ;  /* 0x80000017ff037210 */ /* 0x001fe20007f1e0ff */
[----:B------:R-:W-:Y:S02]  /*9a10*/  IMAD R26, R21, R20, R12 ;  /* 0x00000014151a7224 */ /* 0x000fe400078e020c */
[----:B------:R-:W0:Y:S01]  /*9a20*/  LDC R6, c[0x0][0x618] ;  /* 0x00018600ff067b82 */ /* 0x000e220000000800 */
[----:B------:R-:W-:Y:S02]  /*9a30*/  IMAD.MOV.U32 R7, RZ, RZ, 0x1 ;  /* 0x00000001ff077424 */ /* 0x000fe400078e00ff */
[----:B------:R-:W-:-:S04]  /*9a40*/  IMAD.X R5, RZ, RZ, ~R0, P0 ;  /* 0x000000ffff057224 */ /* 0x000fc800000e0e00 */
[-C--:B-1----:R-:W-:Y:S01]  /*9a50*/  IMAD R0, R5, R14.reuse, RZ ;  /* 0x0000000e05007224 */ /* 0x082fe200078e02ff */
[----:B------:R-:W1:Y:S01]  /*9a60*/  LDC R8, c[0x0][0x608] ;  /* 0x00018200ff087b82 */ /* 0x000e620000000800 */
[----:B------:R-:W-:-:S04]  /*9a70*/  IMAD.WIDE.U32 R4, R3, R14, R16 ;  /* 0x0000000e03047225 */ /* 0x000fc800078e0010 */
[----:B------:R-:W-:Y:S01]  /*9a80*/  IMAD R3, R3, R15, R0 ;  /* 0x0000000f03037224 */ /* 0x000fe200078e0200 */
[----:B------:R-:W-:Y:S02]  /*9a90*/  I2FP.F32.U32 R0, R24 ;  /* 0x0000001800007245 */ /* 0x000fe40000201000 */
[----:B------:R-:W3:Y:S01]  /*9aa0*/  LDC R28, c[0x0][0x658] ;  /* 0x00019600ff1c7b82 */ /* 0x000ee20000000800 */
[----:B------:R-:W-:Y:S01]  /*9ab0*/  IMAD.IADD R3, R5, 0x1, R3 ;  /* 0x0000000105037824 */ /* 0x000fe200078e0203 */
[----:B--2---:R-:W-:Y:S01]  /*9ac0*/  ISETP.NE.U32.AND P0, PT, R30, RZ, PT ;  /* 0x000000ff1e00720c */ /* 0x004fe20003f05070 */
[----:B------:R-:W-:Y:S01]  /*9ad0*/  FMUL R0, R0, UR4 ;  /* 0x0000000400007c20 */ /* 0x000fe20008400000 */
[----:B------:R-:W-:Y:S02]  /*9ae0*/  IMAD.MOV.U32 R5, RZ, RZ, -0x1 ;  /* 0xffffffffff057424 */ /* 0x000fe400078e00ff */
[----:B------:R-:W-:Y:S01]  /*9af0*/  ISETP.NE.AND.EX P0, PT, R31, RZ, PT, P0 ;  /* 0x000000ff1f00720c */ /* 0x000fe20003f05300 */
[----:B------:R2:W4:Y:S01]  /*9b00*/  F2I.U32.TRUNC.NTZ R13, R0 ;  /* 0x00000000000d7305 */ /* 0x000522000020f000 */
[----:B------:R-:W2:Y:S01]  /*9b10*/  LDC R15, c[0x0][0x148] ;  /* 0x00005200ff0f7b82 */ /* 0x000ea20000000800 */
[----:B0-----:R-:W-:-:S02]  /*9b20*/  SHF.R.U64 R12, R4, R6, R3 ;  /* 0x00000006040c7219 */ /* 0x001fc40000001203 */
[----:B------:R-:W-:-:S05]  /*9b30*/  SHF.R.U32.HI R3, RZ, R6, R3 ;  /* 0x00000006ff037219 */ /* 0x000fca0000011603 */
[----:B------:R-:W0:Y:S01]  /*9b40*/  LDC R20, c[0x0][0x600] ;  /* 0x00018000ff147b82 */ /* 0x000e220000000800 */
[-CC-:B-1----:R-:W-:Y:S02]  /*9b50*/  SHF.R.U64 R10, R12, R8.reuse, R3.reuse ;  /* 0x000000080c0a7219 */ /* 0x182fe40000001203 */
[----:B------:R-:W-:-:S05]  /*9b60*/  SHF.R.U32.HI R3, RZ, R8, R3 ;  /* 0x00000008ff037219 */ /* 0x000fca0000011603 */
[----:B------:R-:W1:Y:S01]  /*9b70*/  LDC R21, c[0x0][0x648] ;  /* 0x00019200ff157b82 */ /* 0x000e620000000800 */
[-C--:B---3--:R-:W-:Y:S02]  /*9b80*/  SHF.L.U32 R4, R5, R28.reuse, RZ ;  /* 0x0000001c05047219 */ /* 0x088fe400000006ff */
[-CC-:B------:R-:W-:Y:S02]  /*9b90*/  SHF.R.U64 R14, R10, R28.reuse, R3.reuse ;  /* 0x0000001c0a0e7219 */ /* 0x180fe40000001203 */
[----:B------:R-:W-:Y:S02]  /*9ba0*/  SHF.R.U32.HI R5, RZ, R28, R3 ;  /* 0x0000001cff057219 */ /* 0x000fe40000011603 */
[----:B------:R-:W-:Y:S01]  /*9bb0*/  LOP3.LUT R153, RZ, R4, RZ, 0x33, !PT ;  /* 0x00000004ff997212 */ /* 0x000fe200078e33ff */
[----:B------:R-:W3:Y:S01]  /*9bc0*/  LDC R25, c[0x0][0x638] ;  /* 0x00018e00ff197b82 */ /* 0x000ee20000000800 */
[----:B------:R-:W-:Y:S01]  /*9bd0*/  SHF.L.U32 R28, R7, R28, RZ ;  /* 0x0000001c071c7219 */ /* 0x000fe200000006ff */
[----:B------:R-:W-:-:S06]  /*9be0*/  IMAD.MOV.U32 R4, RZ, RZ, R14 ;  /* 0x000000ffff047224 */ /* 0x000fcc00078e000e */
[----:B------:R-:W0:Y:S01]  /*9bf0*/  LDC R27, c[0x0][0x610] ;  /* 0x00018400ff1b7b82 */ /* 0x000e220000000800 */
[----:B----4-:R-:W-:Y:S05]  /*9c00*/  @!P0 BRA `(.L_x_285) ;  /* 0x0000000000288947 */ /* 0x010fea0003800000 */
[----:B------:R-:W4:Y:S02]  /*9c10*/  LDC R3, c[0x0][0x64c] ;  /* 0x00019300ff037b82 */ /* 0x000f240000000800 */
[----:B----4-:R-:W-:-:S05]  /*9c20*/  IADD3 R3, P0, R14, R3, RZ ;  /* 0x000000030e037210 */ /* 0x010fca0007f1e0ff */
        /* <DEDUP_REMOVED lines=8> */
.L_x_285:
[----:B------:R-:W-:Y:S01]  /*9cb0*/  ISETP.NE.AND P0, PT, R2, 0x1, PT ;  /* 0x000000010200780c */ /* 0x000fe20003f05270 */
[----:B------:R-:W-:Y:S01]  /*9cc0*/  IMAD.MOV R13, RZ, RZ, -R13 ;  /* 0x000000ffff0d7224 */ /* 0x000fe200078e0a0d */
[----:B-12---:R-:W-:Y:S01]  /*9cd0*/  SHF.R.U64 R0, R4, R21, R5 ;  /* 0x0000001504007219 */ /* 0x006fe20000001205 */
[----:B0-----:R-:W-:Y:S01]  /*9ce0*/  VIADD R5, R20, 0xffffffff ;  /* 0xffffffff14057836 */ /* 0x001fe20000000000 */
[----:B------:R-:W-:-:S03]  /*9cf0*/  LOP3.LUT R153, R10, R153, RZ, 0xc0, !PT ;  /* 0x000000990a997212 */ /* 0x000fc600078ec0ff */
[----:B------:R-:W-:Y:S01]  /*9d00*/  IMAD.MOV R3, RZ, RZ, -R0 ;  /* 0x000000ffff037224 */ /* 0x000fe200078e0a00 */
[----:B------:R-:W-:Y:S01]  /*9d10*/  LOP3.LUT R5, R12, R5, RZ, 0xc0, !PT ;  /* 0x000000050c057212 */ /* 0x000fe200078ec0ff */
[----:B------:R-:W-:Y:S02]  /*9d20*/  IMAD R153, R28, R0, R153 ;  /* 0x000000001c997224 */ /* 0x000fe400078e0299 */
[----:B---3--:R-:W-:Y:S02]  /*9d30*/  IMAD R0, R3, R25, R14 ;  /* 0x0000001903007224 */ /* 0x008fe400078e020e */
[----:B------:R-:W-:Y:S02]  /*9d40*/  @P0 IMAD R26, R15, R13, R24 ;  /* 0x0000000d0f1a0224 */ /* 0x000fe400078e0218 */
[----:B------:R-:W-:Y:S02]  /*9d50*/  IMAD R4, R0, R20, R5 ;  /* 0x0000001400047224 */ /* 0x000fe400078e0205 */
[----:B------:R-:W-:-:S02]  /*9d60*/  IMAD R153, R153, R27, R26 ;  /* 0x0000001b99997224 */ /* 0x000fc400078e021a */
[----:B------:R-:W-:-:S03]  /*9d70*/  IMAD.MOV.U32 R3, RZ, RZ, 0x1 ;  /* 0x00000001ff037424 */ /* 0x000fc600078e00ff */
[----:B------:R-:W-:Y:S02]  /*9d80*/  SEL R152, R4, R153, !P0 ;  /* 0x0000009904987207 */ /* 0x000fe40004000000 */
[----:B------:R-:W-:Y:S02]  /*9d90*/  PRMT R0, R3, 0x7610, R0 ;  /* 0x0000761003007816 */ /* 0x000fe40000000000 */
[----:B------:R-:W-:-:S07]  /*9da0*/  SEL R153, R153, R4, !P0 ;  /* 0x0000000499997207 */ /* 0x000fce0004000000 */
.L_x_283:
[----:B------:R-:W-:-:S13]  /*9db0*/  LOP3.LUT P0, RZ, R0, 0xff, RZ, 0xc0, !PT ;  /* 0x000000ff00ff7812 */ /* 0x000fda000780c0ff */
[----:B------:R-:W-:Y:S05]  /*9dc0*/  @P0 BRA `(.L_x_286) ;  /* 0xffffff7000700947 */ /* 0x000fea000383ffff */
[----:B------:R-:W-:Y:S05]  /*9dd0*/  EXIT ;  /* 0x000000000000794d */ /* 0x000fea0003800000 */
.L_x_3:
[----:B0-----:R-:W-:Y:S01]  /*9de0*/  ULDC.64 UR4, c[0x0][0x650] ;  /* 0x0001940000047ab9 */ /* 0x001fe20000000a00 */
        /* <DEDUP_REMOVED lines=25> */
.L_x_288:
[--C-:B------:R-:W-:Y:S01]  /*9f80*/  SHF.R.U64 R12, R10, R14, R11.reuse ;  /* 0x0000000e0a0c7219 */ /* 0x100fe2000000120b */
[----:B------:R-:W0:Y:S01]  /*9f90*/  LDC R22, c[0x0][0x618] ;  /* 0x00018600ff167b82 */ /* 0x000e220000000800 */
[----:B------:R-:W-:Y:S01]  /*9fa0*/  I2FP.F32.U32 R6, R4 ;  /* 0x0000000400067245 */ /* 0x000fe20000201000 */
[----:B------:R-:W-:Y:S01]  /*9fb0*/  ULDC UR4, c[0x0][0x150] ;  /* 0x0000540000047ab9 */ /* 0x000fe20000000800 */
[----:B------:R-:W-:Y:S02]  /*9fc0*/  SHF.R.U32.HI R5, RZ, R14, R11 ;  /* 0x0000000eff057219 */ /* 0x000fe4000001160b */
[----:B------:R-:W-:Y:S01]  /*9fd0*/  IADD3 R9, P0, RZ, -R12, RZ ;  /* 0x8000000cff097210 */ /* 0x000fe20007f1e0ff */
[----:B------:R-:W-:Y:S01]  /*9fe0*/  FMUL R11, R6, UR4 ;  /* 0x00000004060b7c20 */ /* 0x000fe20008400000 */
[----:B------:R-:W-:Y:S01]  /*9ff0*/  ULDC UR4, c[0x0][0x154] ;  /* 0x0000550000047ab9 */ /* 0x000fe20000000800 */
[----:B------:R-:W1:Y:S02]  /*a000*/  LDC.64 R24, c[0x0][0x640] ;  /* 0x00019000ff187b82 */ /* 0x000e640000000a00 */
[----:B------:R-:W-:-:S02]  /*a010*/  IMAD.X R5, RZ, RZ, ~R5, P0 ;  /* 0x000000ffff057224 */ /* 0x000fc400000e0e05 */
[----:B------:R-:W2:Y:S01]  /*a020*/  F2I.U32.TRUNC.NTZ R11, R11 ;  /* 0x0000000b000b7305 */ /* 0x000ea2000020f000 */
[----:B------:R-:W-:-:S03]  /*a030*/  IMAD.WIDE.U32 R6, R9, R20, R16 ;  /* 0x0000001409067225 */ /* 0x000fc600078e0010 */
[----:B------:R-:W3:Y:S01]  /*a040*/  LDC R13, c[0x0][0x144] ;  /* 0x00005100ff0d7b82 */ /* 0x000ee20000000800 */
[----:B------:R-:W-:-:S04]  /*a050*/  IMAD R8, R5, R20, RZ ;  /* 0x0000001405087224 */ /* 0x000fc800078e02ff */
[----:B------:R-:W-:Y:S02]  /*a060*/  IMAD R5, R9, R21, R8 ;  /* 0x0000001509057224 */ /* 0x000fe400078e0208 */
[----:B------:R-:W-:Y:S01]  /*a070*/  IMAD.MOV.U32 R8, RZ, RZ, -0x1 ;  /* 0xffffffffff087424 */ /* 0x000fe200078e00ff */
[----:B------:R-:W4:Y:S01]  /*a080*/  LDC R14, c[0x0][0x608] ;  /* 0x00018200ff0e7b82 */ /* 0x000f220000000800 */
[----:B------:R-:W-:Y:S01]  /*a090*/  IMAD.IADD R5, R7, 0x1, R5 ;  /* 0x0000000107057824 */ /* 0x000fe200078e0205 */
[----:B------:R-:W-:-:S04]  /*a0a0*/  I2FP.F32.U32 R7, R3 ;  /* 0x0000000300077245 */ /* 0x000fc80000201000 */
[-C--:B0-----:R-:W-:Y:S01]  /*a0b0*/  SHF.R.U64 R10, R6, R22.reuse, R5 ;  /* 0x00000016060a7219 */ /* 0x081fe20000001205 */
[----:B--2---:R-:W-:Y:S01]  /*a0c0*/  IMAD.MOV R6, RZ, RZ, -R11 ;  /* 0x000000ffff067224 */ /* 0x004fe200078e0a0b */
[----:B------:R-:W0:Y:S01]  /*a0d0*/  LDC R9, c[0x0][0x658] ;  /* 0x00019600ff097b82 */ /* 0x000e220000000800 */
[----:B-1----:R-:W-:Y:S01]  /*a0e0*/  ISETP.NE.U32.AND P0, PT, R24, RZ, PT ;  /* 0x000000ff1800720c */ /* 0x002fe20003f05070 */
[----:B------:R-:W-:Y:S01]  /*a0f0*/  FMUL R7, R7, UR4 ;  /* 0x0000000407077c20 */ /* 0x000fe20008400000 */
[----:B------:R-:W-:Y:S02]  /*a100*/  SHF.R.U32.HI R5, RZ, R22, R5 ;  /* 0x00000016ff057219 */ /* 0x000fe40000011605 */
[----:B------:R-:W-:-:S03]  /*a110*/  ISETP.NE.AND.EX P0, PT, R25, RZ, PT, P0 ;  /* 0x000000ff1900720c */ /* 0x000fc60003f05300 */
[----:B------:R-:W1:Y:S01]  /*a120*/  LDC R20, c[0x0][0x148] ;  /* 0x00005200ff147b82 */ /* 0x000e620000000800 */
[----:B---3--:R-:W-:Y:S02]  /*a130*/  IMAD R23, R13, R6, R4 ;  /* 0x000000060d177224 */ /* 0x008fe400078e0204 */
[----:B------:R-:W-:-:S05]  /*a140*/  IMAD.MOV.U32 R6, RZ, RZ, 0x1 ;  /* 0x00000001ff067424 */ /* 0x000fca00078e00ff */
[----:B------:R-:W2:Y:S01]  /*a150*/  LDC R21, c[0x0][0x600] ;  /* 0x00018000ff157b82 */ /* 0x000ea20000000800 */
[-CC-:B----4-:R-:W-:Y:S02]  /*a160*/  SHF.R.U64 R13, R10, R14.reuse, R5.reuse ;  /* 0x0000000e0a0d7219 */ /* 0x190fe40000001205 */
[----:B------:R-:W-:Y:S02]  /*a170*/  SHF.R.U32.HI R4, RZ, R14, R5 ;  /* 0x0000000eff047219 */ /* 0x000fe40000011605 */
[----:B------:R3:W4:Y:S03]  /*a180*/  F2I.U32.TRUNC.NTZ R14, R7 ;  /* 0x00000007000e7305 */ /* 0x000726000020f000 */
[----:B------:R-:W1:Y:S01]  /*a190*/  LDC R26, c[0x0][0x648] ;  /* 0x00019200ff1a7b82 */ /* 0x000e620000000800 */
[-C--:B0-----:R-:W-:Y:S02]  /*a1a0*/  SHF.R.U64 R15, R13, R9.reuse, R4 ;  /* 0x000000090d0f7219 */ /* 0x081fe40000001204 */
[----:B------:R-:W-:-:S02]  /*a1b0*/  SHF.L.U32 R8, R8, R9, RZ ;  /* 0x0000000908087219 */ /* 0x000fc400000006ff */
[-C--:B------:R-:W-:Y:S01]  /*a1c0*/  SHF.R.U32.HI R5, RZ, R9.reuse, R4 ;  /* 0x00000009ff057219 */ /* 0x080fe20000011604 */
[----:B------:R-:W-:Y:S01]  /*a1d0*/  IMAD.MOV.U32 R4, RZ, RZ, R15 ;  /* 0x000000ffff047224 */ /* 0x000fe200078e000f */
[----:B------:R-:W-:Y:S01]  /*a1e0*/  SHF.L.U32 R22, R6, R9, RZ ;  /* 0x0000000906167219 */ /* 0x000fe200000006ff */
[----:B------:R-:W0:Y:S01]  /*a1f0*/  LDC R27, c[0x0][0x638] ;  /* 0x00018e00ff1b7b82 */ /* 0x000e220000000800 */
[----:B------:R-:W-:-:S07]  /*a200*/  LOP3.LUT R28, RZ, R8, RZ, 0x33, !PT ;  /* 0x00000008ff1c7212 */ /* 0x000fce00078e33ff */
        /* <DEDUP_REMOVED lines=12> */
.L_x_289:
[----:B------:R-:W-:Y:S01]  /*a2d0*/  ISETP.NE.AND P0, PT, R2, 0x1, PT ;  /* 0x000000010200780c */ /* 0x000fe20003f05270 */
[----:B--2---:R-:W-:Y:S01]  /*a2e0*/  VIADD R7, R21, 0xffffffff ;  /* 0xffffffff15077836 */ /* 0x004fe20000000000 */
[----:B-1----:R-:W-:Y:S01]  /*a2f0*/  SHF.R.U64 R5, R4, R26, R5 ;  /* 0x0000001a04057219 */ /* 0x002fe20000001205 */
[----:B------:R-:W-:Y:S01]  /*a300*/  IMAD.MOV R14, RZ, RZ, -R14 ;  /* 0x000000ffff0e7224 */ /* 0x000fe200078e0a0e */
[----:B------:R-:W-:Y:S01]  /*a310*/  LOP3.LUT R4, R13, R28, RZ, 0xc0, !PT ;  /* 0x0000001c0d047212 */ /* 0x000fe200078ec0ff */
[----:B------:R-:W-:Y:S01]  /*a320*/  IMAD.MOV.U32 R8, RZ, RZ, R12 ;  /* 0x000000ffff087224 */ /* 0x000fe200078e000c */
[----:B------:R-:W-:Y:S01]  /*a330*/  LOP3.LUT R10, R10, R7, RZ, 0xc0, !PT ;  /* 0x000000070a0a7212 */ /* 0x000fe200078ec0ff */
[----:B------:R-:W-:Y:S02]  /*a340*/  IMAD.MOV R6, RZ, RZ, -R5 ;  /* 0x000000ffff067224 */ /* 0x000fe400078e0a05 */
[----:B------:R-:W-:-:S04]  /*a350*/  IMAD R4, R22, R5, R4 ;  /* 0x0000000516047224 */ /* 0x000fc800078e0204 */
[----:B------:R-:W-:Y:S02]  /*a360*/  @P0 IMAD R23, R20, R14, R3 ;  /* 0x0000000e14170224 */ /* 0x000fe400078e0203 */
[----:B0-----:R-:W-:Y:S02]  /*a370*/  IMAD R3, R6, R27, R15 ;  /* 0x0000001b06037224 */ /* 0x001fe400078e020f */
[----:B------:R-:W-:Y:S02]  /*a380*/  IMAD R7, R4, R29, R23 ;  /* 0x0000001d04077224 */ /* 0x000fe400078e0217 */
[----:B------:R-:W-:Y:S02]  /*a390*/  IMAD R4, R3, R21, R10 ;  /* 0x0000001503047224 */ /* 0x000fe400078e020a */
[----:B------:R-:W-:-:S03]  /*a3a0*/  IMAD.MOV.U32 R6, RZ, RZ, 0x1 ;  /* 0x00000001ff067424 */ /* 0x000fc600078e00ff */
[----:B------:R-:W-:Y:S02]  /*a3b0*/  SEL R9, R4, R7, !P0 ;  /* 0x0000000704097207 */ /* 0x000fe40004000000 */
[----:B------:R-:W-:-:S07]  /*a3c0*/  SEL R7, R7, R4, !P0 ;  /* 0x0000000407077207 */ /* 0x000fce0004000000 */
.L_x_287:
[----:B------:R-:W-:-:S08]  /*a3d0*/  NOP ;  /* 0x0000000000007918 */ /* 0x000fd00000000000 */
[----:B------:R-:W0:-:S00]  /*a3e0*/  USETMAXREG.DEALLOC.CTAPOOL 0x28 ;  /* 0x00000028000079c8 */ /* 0x000e0000080e0500 */
[----:B0-----:R-:W-:-:S13]  /*a3f0*/  ISETP.NE.AND P0, PT, R0, RZ, PT ;  /* 0x000000ff0000720c */ /* 0x001fda0003f05270 */
[----:B------:R-:W-:Y:S05]  /*a400*/  @P0 EXIT ;  /* 0x000000000000094d */ /* 0x000fea0003800000 */
[----:B------:R-:W-:Y:S01]  /*a410*/  LOP3.LUT P0, RZ, R6, 0xff, RZ, 0xc0, !PT ;  /* 0x000000ff06ff7812 */ /* 0x000fe2000780c0ff */
[----:B------:R-:W-:Y:S02]  /*a420*/  IMAD.MOV.U32 R0, RZ, RZ, 0x1 ;  /* 0x00000001ff007424 */ /* 0x000fe400078e00ff */
[----:B------:R-:W-:-:S10]  /*a430*/  IMAD.MOV.U32 R12, RZ, RZ, RZ ;  /* 0x000000ffff0c7224 */ /* 0x000fd400078e00ff */
[----:B------:R-:W-:Y:S05]  /*a440*/  @!P0 BRA `(.L_x_290) ;  /* 0x0000000c00388947 */ /* 0x000fea0003800000 */
[----:B------:R-:W0:Y:S01]  /*a450*/  LDC R0, c[0x0][0x28c] ;  /* 0x0000a300ff007b82 */ /* 0x000e220000000800 */
[----:B------:R-:W-:Y:S01]  /*a460*/  ULDC UR5, c[0x0][0x600] ;  /* 0x0001800000057ab9 */ /* 0x000fe20000000800 */
[----:B------:R-:W-:Y:S01]  /*a470*/  ULDC UR4, c[0x0][0xc] ;  /* 0x0000030000047ab9 */ /* 0x000fe20000000800 */
[----:B------:R-:W-:Y:S01]  /*a480*/  UIADD3 UR16, UR5, -0x1, URZ ;  /* 0xffffffff05107890 */ /* 0x000fe2000fffe03f */
[C---:B------:R-:W-:Y:S01]  /*a490*/  LOP3.LUT P2, RZ, R18.reuse, 0x7f, RZ, 0xc0, !PT ;  /* 0x0000007f12ff7812 */ /* 0x040fe2000784c0ff */
[----:B------:R-:W-:Y:S01]  /*a4a0*/  ULDC UR6, c[0x0][0x658] ;  /* 0x0001960000067ab9 */ /* 0x000fe20000000800 */
[----:B------:R-:W-:Y:S01]  /*a4b0*/  ULDC UR5, c[0x0][0x10] ;  /* 0x0000040000057ab9 */ /* 0x000fe20000000800 */
[----:B------:R-:W-:Y:S01]  /*a4c0*/  UMOV UR7, 0xffffffff ;  /* 0xffffffff00077882 */ /* 0x000fe20000000000 */
[----:B------:R-:W-:Y:S01]  /*a4d0*/  UMOV UR8, 0x1 ;  /* 0x0000000100087882 */ /* 0x000fe20000000000 */
[----:B------:R-:W-:Y:S01]  /*a4e0*/  UIMAD.WIDE.U32 UR4, UR4, UR5, URZ ;  /* 0x00000005040472a5 */ /* 0x000fe2000f8e003f */
[----:B------:R-:W-:Y:S01]  /*a4f0*/  LOP3.LUT P0, RZ, R18, 0x1f, RZ, 0xc0, !PT ;  /* 0x0000001f12ff7812 */ /* 0x000fe2000780c0ff */
[----:B------:R-:W-:Y:S01]  /*a500*/  USHF.L.U32 UR7, UR7, UR6, URZ ;  /* 0x0000000607077299 */ /* 0x000fe2000800063f */
[----:B------:R-:W-:Y:S01]  /*a510*/  BSSY B0, `(.L_x_290) ;  /* 0x00000c1000007945 */ /* 0x000fe20003800000 */
[----:B------:R-:W-:Y:S01]  /*a520*/  USHF.L.U32 UR18, UR8, UR6, URZ ;  /* 0x0000000608127299 */ /* 0x000fe2000800063f */
[----:B------:R-:W-:Y:S01]  /*a530*/  IMAD.MOV.U32 R13, RZ, RZ, 0x1 ;  /* 0x00000001ff0d7424 */ /* 0x000fe200078e00ff */
[----:B------:R-:W-:Y:S01]  /*a540*/  LOP3.LUT R11, R19, 0x2, RZ, 0xfc, !PT ;  /* 0x00000002130b7812 */ /* 0x000fe200078efcff */
[----:B------:R-:W-:Y:S01]  /*a550*/  ULDC UR6, c[0x0][0x14] ;  /* 0x0000050000067ab9 */ /* 0x000fe20000000800 */
[----:B------:R-:W-:Y:S01]  /*a560*/  PLOP3.LUT P0, PT, P0, P2, PT, 0x8a, 0x0 ;  /* 0x000000000000781c */ /* 0x000fe20000705172 */
[----:B------:R-:W-:Y:S01]  /*a570*/  UIMAD.WIDE.U32 UR20, UR4, UR6, URZ ;  /* 0x00000006041472a5 */ /* 0x000fe2000f8e003f */
[----:B------:R-:W-:Y:S01]  /*a580*/  IMAD.MOV.U32 R12, RZ, RZ, RZ ;  /* 0x000000ffff0c7224 */ /* 0x000fe200078e00ff */
[----:B------:R-:W-:-:S02]  /*a590*/  UIMAD UR13, UR5, UR6, URZ ;  /* 0x00000006050d72a4 */ /* 0x000fc4000f8e023f */
[----:B------:R-:W-:Y:S01]  /*a5a0*/  ULOP3.LUT UR17, URZ, UR7, URZ, 0x33, !UPT ;  /* 0x000000073f117292 */ /* 0x000fe2000f8e333f */
[----:B0-----:R-:W-:Y:S01]  /*a5b0*/  VIADD R0, R0, 0x1f ;  /* 0x0000001f00007836 */ /* 0x001fe20000000000 */
[----:B------:R-:W-:Y:S01]  /*a5c0*/  UIADD3 UR13, UR21, UR13, URZ ;  /* 0x0000000d150d7290 */ /* 0x000fe2000fffe03f */
[----:B------:R-:W-:-:S03]  /*a5d0*/  ULDC.64 UR22, c[0x0][0x198] ;  /* 0x0000660000167ab9 */ /* 0x000fc60000000a00 */
[----:B------:R-:W-:-:S04]  /*a5e0*/  SHF.R.S32.HI R3, RZ, 0x1f, R0 ;  /* 0x0000001fff037819 */ /* 0x000fc80000011400 */
[----:B------:R-:W-:Y:S01]  /*a5f0*/  LEA.HI R3, R3, R0, RZ, 0x5 ;  /* 0x0000000003037211 */ /* 0x000fe200078f28ff */
[----:B------:R-:W-:-:S03]  /*a600*/  IMAD.MOV.U32 R0, RZ, RZ, 0x1 ;  /* 0x00000001ff007424 */ /* 0x000fc600078e00ff */
[----:B------:R-:W-:-:S05]  /*a610*/  SHF.R.S32.HI R3, RZ, 0x5, R3 ;  /* 0x00000005ff037819 */ /* 0x000fca0000011403 */
[----:B------:R-:W-:-:S07]  /*a620*/  VIADD R10, R3, 0x1 ;  /* 0x00000001030a7836 */ /* 0x000fce0000000000 */
.L_x_302:
[----:B------:R-:W-:-:S03]  /*a630*/  UMOV UR4, 0xffffffff ;  /* 0xffffffff00047882 */ /* 0x000fc60000000000 */
[----:B------:R-:W-:Y:S05]  /*a640*/  BRA.DIV UR4, `(.L_x_291) ;  /* 0x0000001204107947 */ /* 0x000fea000b800000 */
[----:B------:R-:W-:-:S13]  /*a650*/  ELECT P6, URZ, PT ;  /* 0x00000000003f782f */ /* 0x000fda00038c0000 */
.L_x_316:
[----:B------:R-:W0:Y:S01]  /*a660*/  LDC R4, c[0x0][0x28c] ;  /* 0x0000a300ff047b82 */ /* 0x000e220000000800 */
[----:B------:R-:W-:Y:S01]  /*a670*/  BSSY B1, `(.L_x_292) ;  /* 0x0000037000017945 */ /* 0x000fe20003800000 */
[----:B0-----:R-:W-:-:S13]  /*a680*/  ISETP.LT.OR P6, PT, R4, 0x1, !P6 ;  /* 0x000000010400780c */ /* 0x001fda00077c1670 */
[----:B------:R-:W-:Y:S05]  /*a690*/  @P6 BRA `(.L_x_293) ;  /* 0x0000000000d06947 */ /* 0x000fea0003800000 */
[----:B------:R-:W-:Y:S02]  /*a6a0*/  IMAD.SHL.U32 R15, R9, 0x100, RZ ;  /* 0x00000100090f7824 */ /* 0x000fe400078e00ff */
[----:B------:R-:W-:Y:S02]  /*a6b0*/  IMAD.SHL.U32 R18, R7, 0x80, RZ ;  /* 0x0000008007127824 */ /* 0x000fe400078e00ff */
[----:B------:R-:W-:Y:S02]  /*a6c0*/  IMAD.MOV.U32 R20, RZ, RZ, RZ ;  /* 0x000000ffff147224 */ /* 0x000fe400078e00ff */
[----:B------:R-:W-:Y:S02]  /*a6d0*/  IMAD.MOV.U32 R4, RZ, RZ, R10 ;  /* 0x000000ffff047224 */ /* 0x000fe400078e000a */
[----:B------:R-:W-:Y:S02]  /*a6e0*/  IMAD.MOV.U32 R5, RZ, RZ, R0 ;  /* 0x000000ffff057224 */ /* 0x000fe400078e0000 */
[----:B------:R-:W-:-:S07]  /*a6f0*/  IMAD.MOV.U32 R6, RZ, RZ, R12 ;  /* 0x000000ffff067224 */ /* 0x000fce00078e000c */
.L_x_297:
[----:B------:R-:W0:Y:S01]  /*a700*/  S2R R14, SR_CgaCtaId ;  /* 0x00000000000e7919 */ /* 0x000e220000008800 */
[----:B------:R-:W-:Y:S01]  /*a710*/  MOV R7, 0x400 ;  /* 0x0000040000077802 */ /* 0x000fe20000000f00 */
[----:B------:R-:W1:Y:S03]  /*a720*/  @!P2 LDC R9, c[0x0][0x500] ;  /* 0x00014000ff09ab82 */ /* 0x000e660000000800 */
[----:B0-----:R-:W-:Y:S02]  /*a730*/  LEA R21, R14, R7, 0x18 ;  /* 0x000000070e157211 */ /* 0x001fe400078ec0ff */
[----:B------:R-:W-:-:S03]  /*a740*/  SHF.L.U32 R7, R5, 0x1f, RZ ;  /* 0x0000001f05077819 */ /* 0x000fc600000006ff */
[----:B------:R-:W-:-:S04]  /*a750*/  IMAD R14, R6, 0x8, R21 ;  /* 0x00000008060e7824 */ /* 0x000fc800078e0215 */
[----:B------:R-:W0:Y:S02]  /*a760*/  SYNCS.PHASECHK.TRANS64.TRYWAIT P1, [R14+URZ+0x38], R7 ;  /* 0x000038070e0075a7 */ /* 0x000e24000802017f */
[----:B01----:R-:W-:Y:S05]  /*a770*/  @!P1 BRA `(.L_x_294) ;  /* 0x0000000c00e49947 */ /* 0x003fea0003800000 */
.L_x_317:
[----:B0-----:R-:W-:Y:S01]  /*a780*/  PRMT R7, R11, 0x9910, RZ ;  /* 0x000099100b077816 */ /* 0x001fe200000000ff */
[----:B------:R0:W-:Y:S03]  /*a790*/  @!P2 SYNCS.ARRIVE.TRANS64 RZ, [R14+URZ], R9 ;  /* 0x000000090effa9a7 */ /* 0x0001e6000800003f */
[----:B------:R-:W-:-:S13]  /*a7a0*/  ISETP.NE.AND P1, PT, R7, 0x2, PT ;  /* 0x000000020700780c */ /* 0x000fda0003f25270 */
[----:B0-----:R-:W-:Y:S05]  /*a7b0*/  @P1 BRA `(.L_x_295) ;  /* 0x0000000000041947 */ /* 0x001fea0003800000 */
[----:B------:R-:W-:Y:S01]  /*a7c0*/  BPT.TRAP 0x1 ;  /* 0x000000040000795c */ /* 0x000fe20000300000 */
.L_x_295:
[----:B------:R-:W-:Y:S05]  /*a7d0*/  @P0 BRA `(.L_x_296) ;  /* 0x0000000000040947 */ /* 0x000fea0003800000 */
[----:B------:R-:W-:Y:S01]  /*a7e0*/  BPT.TRAP 0x1 ;  /* 0x000000040000795c */ /* 0x000fe20000300000 */
.L_x_296:
[--C-:B------:R-:W-:Y:S01]  /*a7f0*/  IMAD R7, R6, 0x2000, R21.reuse ;  /* 0x0000200006077824 */ /* 0x100fe200078e0215 */
[----:B------:R-:W-:Y:S01]  /*a800*/  R2UR UR9, R14 ;  /* 0x000000000e0972ca */ /* 0x000fe200000e0000 */
[----:B------:R-:W-:Y:S01]  /*a810*/  IMAD R21, R6, 0x4000, R21 ;  /* 0x0000400006157824 */ /* 0x000fe200078e0215 */
[----:B------:R-:W-:Y:S01]  /*a820*/  UIADD3 UR4, UP0, UR22, 0xf0, URZ ;  /* 0x000000f016047890 */ /* 0x000fe2000ff1e03f */
[----:B------:R-:W-:Y:S01]  /*a830*/  VIADD R4, R4, 0xffffffff ;  /* 0xffffffff04047836 */ /* 0x000fe20000000000 */
[----:B------:R-:W-:Y:S01]  /*a840*/  R2UR UR5, R7 ;  /* 0x00000000070572ca */ /* 0x000fe200000e0000 */
[----:B------:R-:W-:Y:S01]  /*a850*/  UIADD3 UR24, UP1, UR22, 0x1f0, URZ ;  /* 0x000001f016187890 */ /* 0x000fe2000ff3e03f */
[----:B------:R-:W-:Y:S01]  /*a860*/  R2UR UR8, R21 ;  /* 0x00000000150872ca */ /* 0x000fe200000e0000 */
[----:B------:R-:W-:Y:S01]  /*a870*/  VIADD R6, R6, 0x1 ;  /* 0x0000000106067836 */ /* 0x000fe20000000000 */
[----:B------:R-:W-:Y:S01]  /*a880*/  R2UR UR11, R18 ;  /* 0x00000000120b72ca */ /* 0x000fe200000e0000 */
[----:B------:R-:W-:Y:S01]  /*a890*/  UIADD3.X UR25, URZ, UR23, URZ, UP1, !UPT ;  /* 0x000000173f197290 */ /* 0x000fe20008ffe43f */
[----:B------:R-:W-:Y:S01]  /*a8a0*/  R2UR UR10, R20 ;  /* 0x00000000140a72ca */ /* 0x000fe200000e0000 */
[----:B------:R-:W-:Y:S01]  /*a8b0*/  UMOV UR6, 0x0 ;  /* 0x0000000000067882 */ /* 0x000fe20000000000 */
[----:B------:R-:W-:Y:S01]  /*a8c0*/  R2UR UR12, R8 ;  /* 0x00000000080c72ca */ /* 0x000fe200000e0000 */
[----:B------:R-:W-:Y:S01]  /*a8d0*/  UMOV UR7, 0x10000000 ;  /* 0x1000000000077882 */ /* 0x000fe20000000000 */
[----:B------:R-:W-:Y:S01]  /*a8e0*/  R2UR UR19, R15 ;  /* 0x000000000f1372ca */ /* 0x000fe200000e0000 */
[----:B------:R-:W-:Y:S01]  /*a8f0*/  VIADD R20, R20, 0x20 ;  /* 0x0000002014147836 */ /* 0x000fe20000000000 */
[----:B------:R-:W-:Y:S01]  /*a900*/  ISETP.GT.AND P3, PT, R4, 0x1, PT ;  /* 0x000000010400780c */ /* 0x000fe20003f64270 */
[----:B------:R-:W-:Y:S01]  /*a910*/  UIADD3 UR14, UR5, 0x180, URZ ;  /* 0x00000180050e7890 */ /* 0x000fe2000fffe03f */
[----:B------:R-:W-:Y:S01]  /*a920*/  ISETP.NE.AND P1, PT, R6, 0x7, PT ;  /* 0x000000070600780c */ /* 0x000fe20003f25270 */
[----:B------:R-:W-:-:S02]  /*a930*/  UIADD3.X UR5, URZ, UR23, URZ, UP0, !UPT ;  /* 0x000000173f057290 */ /* 0x000fc400087fe43f */
[----:B------:R-:W-:Y:S01]  /*a940*/  UIADD3 UR15, UR8, 0xe180, URZ ;  /* 0x0000e180080f7890 */ /* 0x000fe2000fffe03f */
[----:B------:R-:W-:Y:S02]  /*a950*/  SEL R14, RZ, 0x1, P1 ;  /* 0x00000001ff0e7807 */ /* 0x000fe40000800000 */
[----:B------:R-:W-:Y:S01]  /*a960*/  UMOV UR8, UR14 ;  /* 0x0000000e00087c82 */ /* 0x000fe20008000000 */
[----:B------:R-:W-:Y:S02]  /*a970*/  SEL R6, R6, RZ, P1 ;  /* 0x000000ff06067207 */ /* 0x000fe40000800000 */
[----:B------:R-:W-:Y:S01]  /*a980*/  LOP3.LUT R5, R5, R14, RZ, 0x3c, !PT ;  /* 0x0000000e05057212 */ /* 0x000fe200078e3cff */
[----:B------:R0:W-:Y:S02]  /*a990*/  UTMALDG.3D [UR8], [UR4], desc[UR6] ;  /* 0x00000608040075b4 */ /* 0x0001e40008011000 */
[----:B0-----:R-:W-:Y:S01]  /*a9a0*/  UMOV UR8, UR15 ;  /* 0x0000000f00087c82 */ /* 0x001fe20008000000 */
[----:B------:R-:W-:-:S02]  /*a9b0*/  UMOV UR11, UR19 ;  /* 0x00000013000b7c82 */ /* 0x000fc40008000000 */
[----:B------:R0:W-:Y:S02]  /*a9c0*/  UTMALDG.3D [UR8], [UR24], desc[UR6] ;  /* 0x00000608180075b4 */ /* 0x0001e40008011000 */
[----:B0-----:R-:W-:Y:S05]  /*a9d0*/  @P3 BRA `(.L_x_297) ;  /* 0xfffffffc00483947 */ /* 0x001fea000383ffff */
.L_x_293:
[----:B------:R-:W-:Y:S05]  /*a9e0*/  BSYNC B1 ;  /* 0x0000000000017941 */ /* 0x000fea0003800000 */
.L_x_292:
[----:B------:R-:W-:Y:S01]  /*a9f0*/  LOP3.LUT P4, RZ, R13, 0xff, RZ, 0xc0, !PT ;  /* 0x000000ff0dff7812 */ /* 0x000fe2000788c0ff */
[C---:B------:R-:W-:Y:S01]  /*aa00*/  IMAD.IADD R12, R3.reuse, 0x1, R12 ;  /* 0x00000001030c7824 */ /* 0x040fe200078e020c */
[----:B------:R-:W-:Y:S01]  /*aa10*/  ULDC.64 UR4, c[0x0][0x650] ;  /* 0x0001940000047ab9 */ /* 0x000fe20000000a00 */
[C---:B------:R-:W-:Y:S01]  /*aa20*/  ISETP.GE.U32.AND P3, PT, R3.reuse, 0x7, PT ;  /* 0x000000070300780c */ /* 0x040fe20003f66070 */
[----:B------:R-:W-:Y:S01]  /*aa30*/  BSSY B1, `(.L_x_298) ;  /* 0x000006c000017945 */ /* 0x000fe20003800000 */
[C---:B------:R-:W-:Y:S01]  /*aa40*/  IMAD.WIDE.U32 R4, R12.reuse, 0x24924925, RZ ;  /* 0x249249250c047825 */ /* 0x040fe200078e00ff */
[C---:B------:R-:W-:Y:S02]  /*aa50*/  ISETP.GT.U32.AND P1, PT, R12.reuse, 0x6, PT ;  /* 0x000000060c00780c */ /* 0x040fe40003f24070 */
[----:B------:R-:W-:Y:S01]  /*aa60*/  PRMT R13, RZ, 0x7610, R13 ;  /* 0x00007610ff0d7816 */ /* 0x000fe2000000000d */
[----:B------:R-:W-:Y:S01]  /*aa70*/  IMAD.IADD R4, R12, 0x1, -R5 ;  /* 0x000000010c047824 */ /* 0x000fe200078e0a05 */
[----:B------:R-:W-:Y:S01]  /*aa80*/  ISETP.LT.U32.AND P1, PT, R3, 0x7, P1 ;  /* 0x000000070300780c */ /* 0x000fe20000f21070 */
[----:B------:R-:W-:-:S02]  /*aa90*/  IMAD.MOV.U32 R9, RZ, RZ, -0x1 ;  /* 0xffffffffff097424 */ /* 0x000fc400078e00ff */
[----:B------:R-:W0:Y:S01]  /*aaa0*/  @P4 S2R R7, SR_CgaCtaId ;  /* 0x0000000000074919 */ /* 0x000e220000008800 */
[----:B------:R-:W-:Y:S01]  /*aab0*/  @P4 MOV R6, 0x400 ;  /* 0x0000040000064802 */ /* 0x000fe20000000f00 */
[----:B------:R-:W-:Y:S01]  /*aac0*/  IMAD.MOV.U32 R8, RZ, RZ, -0x1 ;  /* 0xffffffffff087424 */ /* 0x000fe200078e00ff */
[----:B------:R-:W-:-:S04]  /*aad0*/  LEA.HI R4, R4, R5, RZ, 0x1f ;  /* 0x0000000504047211 */ /* 0x000fc800078ff8ff */
[--C-:B------:R-:W-:Y:S02]  /*aae0*/  SHF.R.U32.HI R5, RZ, 0x2, R4.reuse ;  /* 0x00000002ff057819 */ /* 0x100fe40000011604 */
[----:B------:R-:W-:-:S03]  /*aaf0*/  PRMT R4, RZ, 0x7610, R4 ;  /* 0x00007610ff047816 */ /* 0x000fc60000000004 */
[----:B------:R-:W-:Y:S01]  /*ab00*/  IMAD R12, R5, -0x7, R12 ;  /* 0xfffffff9050c7824 */ /* 0x000fe200078e020c */
[----:B0-----:R-:W-:Y:S02]  /*ab10*/  @P4 LEA R6, R7, R6, 0x18 ;  /* 0x0000000607064211 */ /* 0x001fe400078ec0ff */
[----:B------:R-:W-:Y:S02]  /*ab20*/  SEL R7, RZ, 0x1, !P1 ;  /* 0x00000001ff077807 */ /* 0x000fe40004800000 */
[----:B------:R-:W-:Y:S01]  /*ab30*/  IADD3 R16, P1, R16, UR20, RZ ;  /* 0x0000001410107c10 */ /* 0x000fe2000ff3e0ff */
[----:B------:R0:W-:Y:S01]  /*ab40*/  @P4 SYNCS.ARRIVE.TRANS64.A1T0 RZ, [R6+URZ+0x88], RZ ;  /* 0x000088ff06ff49a7 */ /* 0x0001e2000810003f */
[----:B------:R-:W-:Y:S01]  /*ab50*/  LOP3.LUT R0, R0, R7, RZ, 0x3c, !PT ;  /* 0x0000000700007212 */ /* 0x000fe200078e3cff */
[----:B------:R-:W-:Y:S01]  /*ab60*/  IMAD.MOV.U32 R7, RZ, RZ, -0x1 ;  /* 0xffffffffff077424 */ /* 0x000fe200078e00ff */
[----:B------:R-:W-:Y:S02]  /*ab70*/  IADD3.X R17, R17, UR13, RZ, P1, !PT ;  /* 0x0000000d11117c10 */ /* 0x000fe40008ffe4ff */
[----:B------:R-:W-:-:S02]  /*ab80*/  ISETP.GE.U32.AND P1, PT, R16, UR4, PT ;  /* 0x0000000410007c0c */ /* 0x000fc4000bf26070 */
[----:B------:R-:W-:Y:S02]  /*ab90*/  @P3 LOP3.LUT R0, R0, 0x1, R5, 0x78, !PT ;  /* 0x0000000100003812 */ /* 0x000fe400078e7805 */
[----:B------:R-:W-:-:S13]  /*aba0*/  ISETP.GE.U32.AND.EX P1, PT, R17, UR5, PT, P1 ;  /* 0x0000000511007c0c */ /* 0x000fda000bf26110 */
[----:B0-----:R-:W-:Y:S05]  /*abb0*/  @P1 BRA `(.L_x_299) ;  /* 0x00000004004c1947 */ /* 0x001fea0003800000 */
[----:B------:R-:W-:Y:S01]  /*abc0*/  ULDC.64 UR4, c[0x0][0x628] ;  /* 0x00018a0000047ab9 */ /* 0x000fe20000000a00 */
[----:B------:R-:W0:Y:S01]  /*abd0*/  S2R R15, SR_CTAID.X ;  /* 0x00000000000f7919 */ /* 0x000e220000002500 */
[----:B------:R-:W-:Y:S01]  /*abe0*/  ISETP.NE.U32.AND P1, PT, RZ, UR4, PT ;  /* 0x00000004ff007c0c */ /* 0x000fe2000bf25070 */
[----:B------:R-:W-:Y:S01]  /*abf0*/  ULDC UR7, c[0x0][0x630] ;  /* 0x00018c0000077ab9 */ /* 0x000fe20000000800 */
[----:B------:R-:W-:Y:S01]  /*ac00*/  IMAD.MOV.U32 R4, RZ, RZ, R16 ;  /* 0x000000ffff047224 */ /* 0x000fe200078e0010 */
[----:B------:R-:W1:Y:S01]  /*ac10*/  S2R R14, SR_CTAID.Y ;  /* 0x00000000000e7919 */ /* 0x000e620000002600 */
[----:B------:R-:W-:Y:S01]  /*ac20*/  ISETP.NE.AND.EX P1, PT, RZ, UR5, PT, P1 ;  /* 0x00000005ff007c0c */ /* 0x000fe2000bf25310 */
[----:B------:R-:W-:-:S12]  /*ac30*/  IMAD.MOV.U32 R5, RZ, RZ, R17 ;  /* 0x000000ffff057224 */ /* 0x000fd800078e0011 */
[----:B------:R-:W-:Y:S05]  /*ac40*/  @!P1 BRA `(.L_x_300) ;  /* 0x0000000000289947 */ /* 0x000fea0003800000 */
[----:B------:R-:W-:Y:S02]  /*ac50*/  ULDC UR6, c[0x0][0x634] ;  /* 0x00018d0000067ab9 */ /* 0x000fe40000000800 */
[----:B------:R-:W-:-:S05]  /*ac60*/  IADD3 R9, P1, R16, UR6, RZ ;  /* 0x0000000610097c10 */ /* 0x000fca000ff3e0ff */
[----:B------:R-:W-:-:S04]  /*ac70*/  IMAD.X R21, RZ, RZ, R17, P1 ;  /* 0x000000ffff157224 */ /* 0x000fc800008e0611 */
[----:B------:R-:W-:-:S04]  /*ac80*/  IMAD.WIDE.U32 R6, R21, UR4, RZ ;  /* 0x0000000415067c25 */ /* 0x000fc8000f8e00ff */
[----:B------:R-:W-:-:S04]  /*ac90*/  IMAD.WIDE.U32 R6, P1, R9, UR5, R6 ;  /* 0x0000000509067c25 */ /* 0x000fc8000f820006 */
[----:B------:R-:W-:-:S04]  /*aca0*/  IMAD.WIDE.U32 R8, R9, UR4, RZ ;  /* 0x0000000409087c25 */ /* 0x000fc8000f8e00ff */
[----:B------:R-:W-:Y:S01]  /*acb0*/  IMAD.X R5, RZ, RZ, RZ, P1 ;  /* 0x000000ffff057224 */ /* 0x000fe200008e06ff */
[----:B------:R-:W-:Y:S01]  /*acc0*/  IADD3 RZ, P1, R9, R6, RZ ;  /* 0x0000000609ff7210 */ /* 0x000fe20007f3e0ff */
[----:B------:R-:W-:-:S04]  /*acd0*/  IMAD.MOV.U32 R4, RZ, RZ, R7 ;  /* 0x000000ffff047224 */ /* 0x000fc800078e0007 */
[----:B------:R-:W-:-:S08]  /*ace0*/  IMAD.WIDE.U32.X R4, R21, UR5, R4, P1 ;  /* 0x0000000515047c25 */ /* 0x000fd000088e0404 */
.L_x_300:
[--C-:B------:R-:W-:Y:S01]  /*acf0*/  SHF.R.U64 R8, R4, UR7, R5.reuse ;  /* 0x0000000704087c19 */ /* 0x100fe20008001205 */
[----:B------:R-:W-:Y:S01]  /*ad00*/  ULDC.64 UR4, c[0x0][0x620] ;  /* 0x0001880000047ab9 */ /* 0x000fe20000000a00 */
[----:B------:R-:W-:Y:S01]  /*ad10*/  SHF.R.U32.HI R4, RZ, UR7, R5 ;  /* 0x00000007ff047c19 */ /* 0x000fe20008011605 */
[----:B------:R-:W2:Y:S01]  /*ad20*/  LDC R24, c[0x0][0x144] ;  /* 0x00005100ff187b82 */ /* 0x000ea20000000800 */
[----:B------:R-:W-:Y:S01]  /*ad30*/  IADD3 R7, P1, RZ, -R8, RZ ;  /* 0x80000008ff077210 */ /* 0x000fe20007f3e0ff */
[----:B------:R-:W-:Y:S01]  /*ad40*/  ULDC.64 UR8, c[0x0][0x640] ;  /* 0x0001900000087ab9 */ /* 0x000fe20000000a00 */
[----:B0-----:R-:W-:Y:S01]  /*ad50*/  I2FP.F32.U32 R9, R15 ;  /* 0x0000000f00097245 */ /* 0x001fe20000201000 */
[----:B------:R-:W-:Y:S02]  /*ad60*/  ULDC UR6, c[0x0][0x608] ;  /* 0x0001820000067ab9 */ /* 0x000fe40000000800 */
[----:B------:R-:W-:Y:S01]  /*ad70*/  IMAD.X R4, RZ, RZ, ~R4, P1 ;  /* 0x000000ffff047224 */ /* 0x000fe200008e0e04 */
[----:B------:R-:W-:Y:S01]  /*ad80*/  ISETP.NE.U32.AND P1, PT, RZ, UR8, PT ;  /* 0x00000008ff007c0c */ /* 0x000fe2000bf25070 */
[----:B------:R-:W0:Y:S02]  /*ad90*/  LDC R21, c[0x0][0x148] ;  /* 0x00005200ff157b82 */ /* 0x000e240000000800 */
[----:B------:R-:W-:Y:S01]  /*ada0*/  IMAD R6, R4, UR4, RZ ;  /* 0x0000000404067c24 */ /* 0x000fe2000f8e02ff */
[----:B------:R-:W-:Y:S01]  /*adb0*/  ISETP.NE.AND.EX P1, PT, RZ, UR9, PT, P1 ;  /* 0x00000009ff007c0c */ /* 0x000fe2000bf25310 */
[----:B------:R-:W-:Y:S01]  /*adc0*/  IMAD.WIDE.U32 R4, R7, UR4, R16 ;  /* 0x0000000407047c25 */ /* 0x000fe2000f8e0010 */
[----:B------:R-:W-:-:S03]  /*add0*/  ULDC UR4, c[0x0][0x150] ;  /* 0x0000540000047ab9 */ /* 0x000fc60000000800 */
[----:B------:R-:W-:Y:S02]  /*ade0*/  IMAD R7, R7, UR5, R6 ;  /* 0x0000000507077c24 */ /* 0x000fe4000f8e0206 */
[----:B------:R-:W-:Y:S01]  /*adf0*/  FMUL R6, R9, UR4 ;  /* 0x0000000409067c20 */ /* 0x000fe20008400000 */
[----:B------:R-:W-:Y:S01]  /*ae00*/  ULDC UR4, c[0x0][0x618] ;  /* 0x0001860000047ab9 */ /* 0x000fe20000000800 */
[----:B------:R-:W-:Y:S01]  /*ae10*/  ULDC UR5, c[0x0][0x154] ;  /* 0x0000550000057ab9 */ /* 0x000fe20000000800 */
[----:B------:R-:W-:-:S03]  /*ae20*/  IMAD.IADD R5, R5, 0x1, R7 ;  /* 0x0000000105057824 */ /* 0x000fc600078e0207 */
[----:B------:R-:W3:Y:S02]  /*ae30*/  F2I.U32.TRUNC.NTZ R6, R6 ;  /* 0x0000000600067305 */ /* 0x000ee4000020f000 */
[----:B------:R-:W-:Y:S02]  /*ae40*/  SHF.R.U64 R9, R4, UR4, R5 ;  /* 0x0000000404097c19 */ /* 0x000fe40008001205 */
[----:B-1----:R-:W-:-:S05]  /*ae50*/  I2FP.F32.U32 R4, R14 ;  /* 0x0000000e00047245 */ /* 0x002fca0000201000 */
[----:B------:R-:W-:Y:S01]  /*ae60*/  FMUL R22, R4, UR5 ;  /* 0x0000000504167c20 */ /* 0x000fe20008400000 */
[----:B------:R-:W-:Y:S01]  /*ae70*/  SHF.R.U32.HI R4, RZ, UR4, R5 ;  /* 0x00000004ff047c19 */ /* 0x000fe20008011605 */
[----:B------:R-:W-:-:S03]  /*ae80*/  ULDC UR4, c[0x0][0x658] ;  /* 0x0001960000047ab9 */ /* 0x000fc60000000800 */
[--C-:B------:R-:W-:Y:S01]  /*ae90*/  SHF.R.U64 R20, R9, UR6, R4.reuse ;  /* 0x0000000609147c19 */ /* 0x100fe20008001204 */
[----:B------:R-:W1:Y:S01]  /*aea0*/  F2I.U32.TRUNC.NTZ R22, R22 ;  /* 0x0000001600167305 */ /* 0x000e62000020f000 */
[----:B------:R-:W-:Y:S01]  /*aeb0*/  SHF.R.U32.HI R5, RZ, UR6, R4 ;  /* 0x00000006ff057c19 */ /* 0x000fe20008011604 */
[----:B---3--:R-:W-:-:S03]  /*aec0*/  IMAD.MOV R6, RZ, RZ, -R6 ;  /* 0x000000ffff067224 */ /* 0x008fc600078e0a06 */
[----:B------:R-:W-:Y:S01]  /*aed0*/  SHF.R.U64 R18, R20, UR4, R5 ;  /* 0x0000000414127c19 */ /* 0x000fe20008001205 */
[----:B--2---:R-:W-:Y:S01]  /*aee0*/  IMAD R15, R24, R6, R15 ;  /* 0x00000006180f7224 */ /* 0x004fe200078e020f */
[----:B------:R-:W-:-:S03]  /*aef0*/  SHF.R.U32.HI R23, RZ, UR4, R5 ;  /* 0x00000004ff177c19 */ /* 0x000fc60008011605 */
[----:B------:R-:W-:Y:S02]  /*af00*/  IMAD.MOV.U32 R4, RZ, RZ, R18 ;  /* 0x000000ffff047224 */ /* 0x000fe400078e0012 */
[----:B------:R-:W-:Y:S01]  /*af10*/  IMAD.MOV.U32 R5, RZ, RZ, R23 ;  /* 0x000000ffff057224 */ /* 0x000fe200078e0017 */
[----:B-1----:R-:W-:Y:S06]  /*af20*/  @!P1 BRA `(.L_x_301) ;  /* 0x0000000000289947 */ /* 0x002fec0003800000 */
[----:B------:R-:W-:Y:S02]  /*af30*/  ULDC UR4, c[0x0][0x64c] ;  /* 0x0001930000047ab9 */ /* 0x000fe40000000800 */
[----:B------:R-:W-:-:S05]  /*af40*/  IADD3 R5, P1, R18, UR4, RZ ;  /* 0x0000000412057c10 */ /* 0x000fca000ff3e0ff */
[----:B------:R-:W-:-:S04]  /*af50*/  IMAD.X R23, RZ, RZ, R23, P1 ;  /* 0x000000ffff177224 */ /* 0x000fc800008e0617 */
[----:B------:R-:W-:-:S04]  /*af60*/  IMAD.WIDE.U32 R6, R23, UR8, RZ ;  /* 0x0000000817067c25 */ /* 0x000fc8000f8e00ff */
[----:B------:R-:W-:-:S04]  /*af70*/  IMAD.WIDE.U32 R6, P1, R5, UR9, R6 ;  /* 0x0000000905067c25 */ /* 0x000fc8000f820006 */
[----:B------:R-:W-:-:S04]  /*af80*/  IMAD.WIDE.U32 R4, R5, UR8, RZ ;  /* 0x0000000805047c25 */ /* 0x000fc8000f8e00ff */
[----:B------:R-:W-:Y:S01]  /*af90*/  IMAD.MOV.U32 R4, RZ, RZ, R7 ;  /* 0x000000ffff047224 */ /* 0x000fe200078e0007 */
[----:B------:R-:W-:Y:S01]  /*afa0*/  IADD3 RZ, P3, R5, R6, RZ ;  /* 0x0000000605ff7210 */ /* 0x000fe20007f7e0ff */
[----:B------:R-:W-:-:S04]  /*afb0*/  IMAD.X R5, RZ, RZ, RZ, P1 ;  /* 0x000000ffff057224 */ /* 0x000fc800008e06ff */
[----:B------:R-:W-:-:S08]  /*afc0*/  IMAD.WIDE.U32.X R4, R23, UR9, R4, P3 ;  /* 0x0000000917047c25 */ /* 0x000fd000098e0404 */
.L_x_301:
[----:B------:R-:W-:Y:S01]  /*afd0*/  ISETP.NE.AND P1, PT, R2, 0x1, PT ;  /* 0x000000010200780c */ /* 0x000fe20003f25270 */
[----:B------:R-:W-:Y:S01]  /*afe0*/  ULDC UR4, c[0x0][0x648] ;  /* 0x0001920000047ab9 */ /* 0x000fe20000000800 */
[----:B------:R-:W-:Y:S01]  /*aff0*/  LOP3.LUT R20, R20, UR17, RZ, 0xc0, !PT ;  /* 0x0000001114147c12 */ /* 0x000fe2000f8ec0ff */
[----:B------:R-:W-:Y:S01]  /*b000*/  IMAD.MOV R22, RZ, RZ, -R22 ;  /* 0x000000ffff167224 */ /* 0x000fe200078e0a16 */
[----:B------:R-:W-:Y:S01]  /*b010*/  SHF.R.U64 R5, R4, UR4, R5 ;  /* 0x0000000404057c19 */ /* 0x000fe20008001205 */
[----:B------:R-:W-:Y:S01]  /*b020*/  ULDC UR4, c[0x0][0x638] ;  /* 0x00018e0000047ab9 */ /* 0x000fe20000000800 */
[----:B------:R-:W-:Y:S01]  /*b030*/  LOP3.LUT R9, R9, UR16, RZ, 0xc0, !PT ;  /* 0x0000001009097c12 */ /* 0x000fe2000f8ec0ff */
[----:B------:R-:W-:Y:S01]  /*b040*/  ULDC UR5, c[0x0][0x610] ;  /* 0x0001840000057ab9 */ /* 0x000fe20000000800 */
[----:B------:R-:W-:Y:S02]  /*b050*/  IMAD.MOV.U32 R4, RZ, RZ, 0x1 ;  /* 0x00000001ff047424 */ /* 0x000fe400078e00ff */
[----:B------:R-:W-:-:S02]  /*b060*/  IMAD.MOV R7, RZ, RZ, -R5 ;  /* 0x000000ffff077224 */ /* 0x000fc400078e0a05 */
[----:B------:R-:W-:Y:S02]  /*b070*/  IMAD R20, R5, UR18, R20 ;  /* 0x0000001205147c24 */ /* 0x000fe4000f8e0214 */
[----:B0-----:R-:W-:Y:S02]  /*b080*/  @P1 IMAD R15, R21, R22, R14 ;  /* 0x00000016150f1224 */ /* 0x001fe400078e020e */
[----:B------:R-:W-:Y:S01]  /*b090*/  IMAD R18, R7, UR4, R18 ;  /* 0x0000000407127c24 */ /* 0x000fe2000f8e0212 */
[----:B------:R-:W-:Y:S01]  /*b0a0*/  ULDC UR4, c[0x0][0x600] ;  /* 0x0001800000047ab9 */ /* 0x000fe20000000800 */
[----:B------:R-:W-:Y:S02]  /*b0b0*/  IMAD R15, R20, UR5, R15 ;  /* 0x00000005140f7c24 */ /* 0x000fe4000f8e020f */
[----:B------:R-:W-:-:S05]  /*b0c0*/  IMAD R18, R18, UR4, R9 ;  /* 0x0000000412127c24 */ /* 0x000fca000f8e0209 */
[----:B------:R-:W-:Y:S02]  /*b0d0*/  SEL R9, R18, R15, !P1 ;  /* 0x0000000f12097207 */ /* 0x000fe40004800000 */
[----:B------:R-:W-:-:S07]  /*b0e0*/  SEL R7, R15, R18, !P1 ;  /* 0x000000120f077207 */ /* 0x000fce0004800000 */
.L_x_299:
[----:B------:R-:W-:Y:S05]  /*b0f0*/  BSYNC B1 ;  /* 0x0000000000017941 */ /* 0x000fea0003800000 */
.L_x_298:
[----:B------:R-:W-:-:S13]  /*b100*/  LOP3.LUT P1, RZ, R4, 0xff, RZ, 0xc0, !PT ;  /* 0x000000ff04ff7812 */ /* 0x000fda000782c0ff */
[----:B------:R-:W-:Y:S05]  /*b110*/  @P1 BRA `(.L_x_302) ;  /* 0xfffffff400441947 */ /* 0x000fea000383ffff */
[----:B------:R-:W-:Y:S05]  /*b120*/  BSYNC B0 ;  /* 0x0000000000007941 */ /* 0x000fea0003800000 */
.L_x_290:
[----:B------:R-:W-:-:S03]  /*b130*/  UMOV UR4, 0xffffffff ;  /* 0xffffffff00047882 */ /* 0x000fc60000000000 */
[----:B------:R-:W-:Y:S05]  /*b140*/  BRA.DIV UR4, `(.L_x_303) ;  /* 0x0000000604847947 */ /* 0x000fea000b800000 */
[----:B------:R-:W-:-:S13]  /*b150*/  ELECT P6, URZ, PT ;  /* 0x00000000003f782f */ /* 0x000fda00038c0000 */
.L_x_320:
[----:B------:R-:W-:Y:S04]  /*b160*/  BSSY B0, `(.L_x_304) ;  /* 0x0000046000007945 */ /* 0x000fe80003800000 */
[----:B------:R-:W-:Y:S05]  /*b170*/  @!P6 BRA `(.L_x_305) ;  /* 0x000000040010e947 */ /* 0x000fea0003800000 */
[----:B------:R-:W-:-:S04]  /*b180*/  LOP3.LUT R19, R19, 0x2, RZ, 0xfc, !PT ;  /* 0x0000000213137812 */ /* 0x000fc800078efcff */
[----:B------:R-:W-:-:S13]  /*b190*/  ISETP.NE.AND P0, PT, R19, 0x3, PT ;  /* 0x000000031300780c */ /* 0x000fda0003f05270 */
[----:B------:R-:W-:Y:S05]  /*b1a0*/  @!P0 BRA `(.L_x_306) ;  /* 0x0000000000048947 */ /* 0x000fea0003800000 */
[----:B------:R-:W-:Y:S01]  /*b1b0*/  BPT.TRAP 0x1 ;  /* 0x000000040000795c */ /* 0x000fe20000300000 */
.L_x_306:
[----:B------:R-:W0:Y:S01]  /*b1c0*/  S2R R3, SR_CgaCtaId ;  /* 0x0000000000037919 */ /* 0x000e220000008800 */
[----:B------:R-:W-:-:S04]  /*b1d0*/  MOV R2, 0x400 ;  /* 0x0000040000027802 */ /* 0x000fc80000000f00 */
[----:B0-----:R-:W-:Y:S02]  /*b1e0*/  LEA R3, R3, R2, 0x18 ;  /* 0x0000000203037211 */ /* 0x001fe400078ec0ff */
[----:B------:R-:W-:-:S03]  /*b1f0*/  SHF.L.U32 R2, R0, 0x1f, RZ ;  /* 0x0000001f00027819 */ /* 0x000fc600000006ff */
[----:B------:R-:W-:-:S04]  /*b200*/  VIADD R3, R3, 0x38 ;  /* 0x0000003803037836 */ /* 0x000fc80000000000 */
[C---:B------:R-:W-:Y:S02]  /*b210*/  IMAD R7, R12.reuse, 0x8, R3 ;  /* 0x000000080c077824 */ /* 0x040fe400078e0203 */
[----:B------:R-:W-:Y:S02]  /*b220*/  VIADD R12, R12, 0x1 ;  /* 0x000000010c0c7836 */ /* 0x000fe40000000000 */
[----:B------:R-:W0:Y:S03]  /*b230*/  SYNCS.PHASECHK.TRANS64.TRYWAIT P0, [R7+URZ], R2 ;  /* 0x00000002070075a7 */ /* 0x000e26000800017f */
[----:B------:R-:W-:-:S04]  /*b240*/  ISETP.NE.AND P1, PT, R12, 0x7, PT ;  /* 0x000000070c00780c */ /* 0x000fc80003f25270 */
[----:B------:R-:W-:Y:S02]  /*b250*/  SEL R5, RZ, 0x1, P1 ;  /* 0x00000001ff057807 */ /* 0x000fe40000800000 */
[----:B------:R-:W-:Y:S02]  /*b260*/  SEL R12, R12, RZ, P1 ;  /* 0x000000ff0c0c7207 */ /* 0x000fe40000800000 */
[----:B------:R-:W-:-:S03]  /*b270*/  LOP3.LUT R5, R0, R5, RZ, 0x3c, !PT ;  /* 0x0000000500057212 */ /* 0x000fc600078e3cff */
[----:B------:R-:W-:Y:S01]  /*b280*/  IMAD R9, R12, 0x8, R3 ;  /* 0x000000080c097824 */ /* 0x000fe200078e0203 */
[----:B------:R-:W-:Y:S01]  /*b290*/  SHF.L.U32 R4, R5, 0x1f, RZ ;  /* 0x0000001f05047819 */ /* 0x000fe200000006ff */
[----:B0-----:R-:W-:Y:S06]  /*b2a0*/  @!P0 BRA `(.L_x_307) ;  /* 0x00000004004c8947 */ /* 0x001fec0003800000 */
.L_x_321:
[----:B------:R-:W1:Y:S01]  /*b2b0*/  SYNCS.PHASECHK.TRANS64.TRYWAIT P0, [R9+URZ], R4 ;  /* 0x00000004090075a7 */ /* 0x000e62000800017f */
[----:B------:R-:W-:-:S05]  /*b2c0*/  VIADD R0, R12, 0x1 ;  /* 0x000000010c007836 */ /* 0x000fca0000000000 */
[----:B------:R-:W-:-:S04]  /*b2d0*/  ISETP.NE.AND P1, PT, R0, 0x7, PT ;  /* 0x000000070000780c */ /* 0x000fc80003f25270 */
[----:B0-----:R-:W-:Y:S02]  /*b2e0*/  SEL R2, RZ, 0x1, P1 ;  /* 0x00000001ff027807 */ /* 0x001fe40000800000 */
[----:B------:R-:W-:Y:S02]  /*b2f0*/  SEL R0, R0, RZ, P1 ;  /* 0x000000ff00007207 */ /* 0x000fe40000800000 */
[----:B------:R-:W-:-:S03]  /*b300*/  LOP3.LUT R7, R5, R2, RZ, 0x3c, !PT ;  /* 0x0000000205077212 */ /* 0x000fc600078e3cff */
[----:B------:R-:W-:Y:S01]  /*b310*/  IMAD R6, R0, 0x8, R3 ;  /* 0x0000000800067824 */ /* 0x000fe200078e0203 */
[----:B------:R-:W-:Y:S01]  /*b320*/  SHF.L.U32 R5, R7, 0x1f, RZ ;  /* 0x0000001f07057819 */ /* 0x000fe200000006ff */
[----:B-1----:R-:W-:Y:S06]  /*b330*/  @!P0 BRA `(.L_x_308) ;  /* 0x00000004003c8947 */ /* 0x002fec0003800000 */
.L_x_322:
[----:B------:R-:W1:Y:S01]  /*b340*/  SYNCS.PHASECHK.TRANS64.TRYWAIT P0, [R6+URZ], R5 ;  /* 0x00000005060075a7 */ /* 0x000e62000800017f */
[----:B------:R-:W-:-:S05]  /*b350*/  VIADD R0, R0, 0x1 ;  /* 0x0000000100007836 */ /* 0x000fca0000000000 */
[----:B------:R-:W-:-:S04]  /*b360*/  ISETP.NE.AND P1, PT, R0, 0x7, PT ;  /* 0x000000070000780c */ /* 0x000fc80003f25270 */
[----:B------:R-:W-:Y:S02]  /*b370*/  SEL R2, RZ, 0x1, P1 ;  /* 0x00000001ff027807 */ /* 0x000fe40000800000 */
[----:B------:R-:W-:Y:S02]  /*b380*/  SEL R0, R0, RZ, P1 ;  /* 0x000000ff00007207 */ /* 0x000fe40000800000 */
[----:B------:R-:W-:-:S03]  /*b390*/  LOP3.LUT R7, R7, R2, RZ, 0x3c, !PT ;  /* 0x0000000207077212 */ /* 0x000fc600078e3cff */
[----:B0-----:R-:W-:Y:S01]  /*b3a0*/  IMAD R9, R0, 0x8, R3 ;  /* 0x0000000800097824 */ /* 0x001fe200078e0203 */
[----:B------:R-:W-:Y:S01]  /*b3b0*/  SHF.L.U32 R4, R7, 0x1f, RZ ;  /* 0x0000001f07047819 */ /* 0x000fe200000006ff */
[----:B-1----:R-:W-:Y:S06]  /*b3c0*/  @!P0 BRA `(.L_x_309) ;  /* 0x00000004002c8947 */ /* 0x002fec0003800000 */
.L_x_323:
        /* <DEDUP_REMOVED lines=9> */
.L_x_324:
        /* <DEDUP_REMOVED lines=9> */
.L_x_325:
[----:B------:R-:W1:Y:S01]  /*b4f0*/  SYNCS.PHASECHK.TRANS64.TRYWAIT P0, [R9+URZ], R4 ;  /* 0x00000004090075a7 */ /* 0x000e62000800017f */
[----:B------:R-:W-:-:S05]  /*b500*/  VIADD R0, R0, 0x1 ;  /* 0x0000000100007836 */ /* 0x000fca0000000000 */
[----:B------:R-:W-:-:S04]  /*b510*/  ISETP.NE.AND P1, PT, R0, 0x7, PT ;  /* 0x000000070000780c */ /* 0x000fc80003f25270 */
[----:B------:R-:W-:Y:S02]  /*b520*/  SEL R2, RZ, 0x1, P1 ;  /* 0x00000001ff027807 */ /* 0x000fe40000800000 */
[----:B------:R-:W-:Y:S02]  /*b530*/  SEL R0, R0, RZ, P1 ;  /* 0x000000ff00007207 */ /* 0x000fe40000800000 */
[----:B------:R-:W-:Y:S01]  /*b540*/  LOP3.LUT R2, R7, R2, RZ, 0x3c, !PT ;  /* 0x0000000207027212 */ /* 0x000fe200078e3cff */
[----:B-1----:R-:W-:Y:S06]  /*b550*/  @!P0 BRA `(.L_x_312) ;  /* 0x0000000400048947 */ /* 0x002fec0003800000 */
.L_x_326:
[----:B------:R-:W-:Y:S01]  /*b560*/  IMAD R3, R0, 0x8, R3 ;  /* 0x0000000800037824 */ /* 0x000fe200078e0203 */
[----:B------:R-:W-:-:S07]  /*b570*/  SHF.L.U32 R0, R2, 0x1f, RZ ;  /* 0x0000001f02007819 */ /* 0x000fce00000006ff */
.L_x_313:
[----:B--2---:R2:W3:Y:S02]  /*b580*/  SYNCS.PHASECHK.TRANS64.TRYWAIT P0, [R3+URZ], R0 ;  /* 0x00000000030075a7 */ /* 0x0044e4000800017f */
[----:B---3--:R-:W-:Y:S05]  /*b590*/  @!P0 NANOSLEEP.SYNCS 0x989680 ;  /* 0x009896800000895d */ /* 0x008fea0003900000 */
[----:B------:R-:W3:Y:S02]  /*b5a0*/  @!P0 SYNCS.PHASECHK.TRANS64 P0, [R3+URZ], R0 ;  /* 0x00000000030085a7 */ /* 0x000ee4000800007f */
[----:B---3--:R-:W-:Y:S05]  /*b5b0*/  @!P0 BRA `(.L_x_313) ;  /* 0xfffffffc00f08947 */ /* 0x008fea000383ffff */
.L_x_305:
[----:B------:R-:W-:Y:S05]  /*b5c0*/  BSYNC B0 ;  /* 0x0000000000007941 */ /* 0x000fea0003800000 */
.L_x_304:
[----:B------:R-:W-:Y:S05]  /*b5d0*/  EXIT ;  /* 0x000000000000794d */ /* 0x000fea0003800000 */
.L_x_17:
[----:B---3--:R3:W4:Y:S02]  /*b5e0*/  SYNCS.PHASECHK.TRANS64.TRYWAIT P1, [R3+URZ], R0 ;  /* 0x00000000030075a7 */ /* 0x008724000802017f */
[----:B----4-:R-:W-:Y:S05]  /*b5f0*/  @!P1 NANOSLEEP.SYNCS 0x989680 ;  /* 0x009896800000995d */ /* 0x010fea0003900000 */
[----:B------:R-:W4:Y:S02]  /*b600*/  @!P1 SYNCS.PHASECHK.TRANS64 P1, [R3+URZ], R0 ;  /* 0x00000000030095a7 */ /* 0x000f24000802007f */
[----:B----4-:R-:W-:Y:S05]  /*b610*/  @!P1 BRA `(.L_x_17) ;  /* 0xfffffffc00f09947 */ /* 0x010fea000383ffff */
[----:B------:R-:W-:Y:S05]  /*b620*/  BRA `(.L_x_16) ;  /* 0xffffff5c00107947 */ /* 0x000fea000383ffff */
.L_x_22:
[----:B-1----:R-:W-:-:S04]  /*b630*/  IMAD.U32 R4, RZ, RZ, UR4 ;  /* 0x00000004ff047e24 */ /* 0x002fc8000f8e00ff */
[----:B------:R1:W2:Y:S03]  /*b640*/  SYNCS.PHASECHK.TRANS64.TRYWAIT P1, [R4+URZ], R3 ;  /* 0x00000003040075a7 */ /* 0x0002a6000802017f */
[----:B--2---:R-:W-:Y:S05]  /*b650*/  @!P1 NANOSLEEP.SYNCS 0x989680 ;  /* 0x009896800000995d */ /* 0x004fea0003900000 */
[----:B------:R-:W2:Y:S02]  /*b660*/  @!P1 SYNCS.PHASECHK.TRANS64 P1, [R4+URZ], R3 ;  /* 0x00000003040095a7 */ /* 0x000ea4000802007f */
[----:B--2---:R-:W-:Y:S05]  /*b670*/  @!P1 BRA `(.L_x_22) ;  /* 0xfffffffc00ec9947 */ /* 0x004fea000383ffff */
[----:B------:R-:W-:Y:S05]  /*b680*/  BRA `(.L_x_21) ;  /* 0xffffff5c00b47947 */ /* 0x000fea000383ffff */
.L_x_291:
[----:B------:R-:W-:Y:S01]  /*b690*/  BSSY B1, `(.L_x_314) ;  /* 0x0000006000017945 */ /* 0x000fe20003800000 */
[----:B------:R-:W-:-:S07]  /*b6a0*/  IMAD.MOV.U32 R15, RZ, RZ, -0x1 ;  /* 0xffffffffff0f7424 */ /* 0x000fce00078e00ff */
[----:B------:R-:W-:Y:S05]  /*b6b0*/  WARPSYNC.COLLECTIVE R15, `(.L_x_315) ;  /* 0x000000000f0c7348 */ /* 0x000fea0003c00000 */
[----:B------:R-:W-:Y:S02]  /*b6c0*/  ELECT P6, UR62, PT ;  /* 0x00000000003e782f */ /* 0x000fe400038c0000 */
[----:B------:R-:W-:Y:S01]  /*b6d0*/  MOV R14, UR62 ;  /* 0x0000003e000e7c02 */ /* 0x000fe20008000f00 */
[----:B------:R-:W-:Y:S10]  /*b6e0*/  ENDCOLLECTIVE ;  /* 0x000000000000791b */ /* 0x000ff40003800000 */
.L_x_315:
[----:B------:R-:W-:Y:S05]  /*b6f0*/  BSYNC B1 ;  /* 0x0000000000017941 */ /* 0x000fea0003800000 */
.L_x_314:
[----:B------:R-:W-:Y:S05]  /*b700*/  BRA `(.L_x_316) ;  /* 0xffffffec00d47947 */ /* 0x000fea000383ffff */
.L_x_294:
[----:B0-----:R0:W1:Y:S02]  /*b710*/  SYNCS.PHASECHK.TRANS64.TRYWAIT P1, [R14+URZ+0x38], R7 ;  /* 0x000038070e0075a7 */ /* 0x001064000802017f */
[----:B-1----:R-:W-:Y:S05]  /*b720*/  @!P1 NANOSLEEP.SYNCS 0x989680 ;  /* 0x009896800000995d */ /* 0x002fea0003900000 */
[----:B------:R-:W1:Y:S02]  /*b730*/  @!P1 SYNCS.PHASECHK.TRANS64 P1, [R14+URZ+0x38], R7 ;  /* 0x000038070e0095a7 */ /* 0x000e64000802007f */
[----:B-1----:R-:W-:Y:S05]  /*b740*/  @!P1 BRA `(.L_x_294) ;  /* 0xfffffffc00f09947 */ /* 0x002fea000383ffff */
[----:B------:R-:W-:Y:S05]  /*b750*/  BRA `(.L_x_317) ;  /* 0xfffffff000087947 */ /* 0x000fea000383ffff */
.L_x_303:
[----:B------:R-:W-:Y:S01]  /*b760*/  BSSY B0, `(.L_x_318) ;  /* 0x0000006000007945 */ /* 0x000fe20003800000 */
[----:B------:R-:W-:-:S07]  /*b770*/  IMAD.MOV.U32 R15, RZ, RZ, -0x1 ;  /* 0xffffffffff0f7424 */ /* 0x000fce00078e00ff */
[----:B------:R-:W-:Y:S05]  /*b780*/  WARPSYNC.COLLECTIVE R15, `(.L_x_319) ;  /* 0x000000000f0c7348 */ /* 0x000fea0003c00000 */
[----:B------:R-:W-:Y:S02]  /*b790*/  ELECT P6, UR62, PT ;  /* 0x00000000003e782f */ /* 0x000fe400038c0000 */
[----:B------:R-:W-:Y:S01]  /*b7a0*/  MOV R14, UR62 ;  /* 0x0000003e000e7c02 */ /* 0x000fe20008000f00 */
[----:B------:R-:W-:Y:S10]  /*b7b0*/  ENDCOLLECTIVE ;  /* 0x000000000000791b */ /* 0x000ff40003800000 */
.L_x_319:
[----:B------:R-:W-:Y:S05]  /*b7c0*/  BSYNC B0 ;  /* 0x0000000000007941 */ /* 0x000fea0003800000 */
.L_x_318:
[----:B------:R-:W-:Y:S05]  /*b7d0*/  BRA `(.L_x_320) ;  /* 0xfffffff800607947 */ /* 0x000fea000383ffff */
.L_x_307:
[----:B0-----:R0:W1:Y:S02]  /*b7e0*/  SYNCS.PHASECHK.TRANS64.TRYWAIT P0, [R7+URZ], R2 ;  /* 0x00000002070075a7 */ /* 0x001064000800017f */
[----:B-1----:R-:W-:Y:S05]  /*b7f0*/  @!P0 NANOSLEEP.SYNCS 0x989680 ;  /* 0x009896800000895d */ /* 0x002fea0003900000 */
[----:B------:R-:W1:Y:S02]  /*b800*/  @!P0 SYNCS.PHASECHK.TRANS64 P0, [R7+URZ], R2 ;  /* 0x00000002070085a7 */ /* 0x000e64000800007f */
[----:B-1----:R-:W-:Y:S05]  /*b810*/  @!P0 BRA `(.L_x_307) ;  /* 0xfffffffc00f08947 */ /* 0x002fea000383ffff */
[----:B------:R-:W-:Y:S05]  /*b820*/  BRA `(.L_x_321) ;  /* 0xfffffff800a07947 */ /* 0x000fea000383ffff */
.L_x_308:
[----:B0-----:R0:W1:Y:S02]  /*b830*/  SYNCS.PHASECHK.TRANS64.TRYWAIT P0, [R9+URZ], R4 ;  /* 0x00000004090075a7 */ /* 0x001064000800017f */
[----:B-1----:R-:W-:Y:S05]  /*b840*/  @!P0 NANOSLEEP.SYNCS 0x989680 ;  /* 0x009896800000895d */ /* 0x002fea0003900000 */
[----:B------:R-:W1:Y:S02]  /*b850*/  @!P0 SYNCS.PHASECHK.TRANS64 P0, [R9+URZ], R4 ;  /* 0x00000004090085a7 */ /* 0x000e64000800007f */
[----:B-1----:R-:W-:Y:S05]  /*b860*/  @!P0 BRA `(.L_x_308) ;  /* 0xfffffffc00f08947 */ /* 0x002fea000383ffff */
[----:B------:R-:W-:Y:S05]  /*b870*/  BRA `(.L_x_322) ;  /* 0xfffffff800b07947 */ /* 0x000fea000383ffff */
.L_x_309:
[----:B0-----:R0:W1:Y:S02]  /*b880*/  SYNCS.PHASECHK.TRANS64.TRYWAIT P0, [R6+URZ], R5 ;  /* 0x00000005060075a7 */ /* 0x001064000800017f */
[----:B-1----:R-:W-:Y:S05]  /*b890*/  @!P0 NANOSLEEP.SYNCS 0x989680 ;  /* 0x009896800000895d */ /* 0x002fea0003900000 */
[----:B------:R-:W1:Y:S02]  /*b8a0*/  @!P0 SYNCS.PHASECHK.TRANS64 P0, [R6+URZ], R5 ;  /* 0x00000005060085a7 */ /* 0x000e64000800007f */
[----:B-1----:R-:W-:Y:S05]  /*b8b0*/  @!P0 BRA `(.L_x_309) ;  /* 0xfffffffc00f08947 */ /* 0x002fea000383ffff */
[----:B------:R-:W-:Y:S05]  /*b8c0*/  BRA `(.L_x_323) ;  /* 0xfffffff800c07947 */ /* 0x000fea000383ffff */
.L_x_310:
[----:B0-----:R0:W1:Y:S02]  /*b8d0*/  SYNCS.PHASECHK.TRANS64.TRYWAIT P0, [R9+URZ], R4 ;  /* 0x00000004090075a7 */ /* 0x001064000800017f */
[----:B-1----:R-:W-:Y:S05]  /*b8e0*/  @!P0 NANOSLEEP.SYNCS 0x989680 ;  /* 0x009896800000895d */ /* 0x002fea0003900000 */
[----:B------:R-:W1:Y:S02]  /*b8f0*/  @!P0 SYNCS.PHASECHK.TRANS64 P0, [R9+URZ], R4 ;  /* 0x00000004090085a7 */ /* 0x000e64000800007f */
[----:B-1----:R-:W-:Y:S05]  /*b900*/  @!P0 BRA `(.L_x_310) ;  /* 0xfffffffc00f08947 */ /* 0x002fea000383ffff */
[----:B------:R-:W-:Y:S05]  /*b910*/  BRA `(.L_x_324) ;  /* 0xfffffff800d07947 */ /* 0x000fea000383ffff */
.L_x_311:
[----:B0-----:R0:W1:Y:S02]  /*b920*/  SYNCS.PHASECHK.TRANS64.TRYWAIT P0, [R6+URZ], R5 ;  /* 0x00000005060075a7 */ /* 0x001064000800017f */
[----:B-1----:R-:W-:Y:S05]  /*b930*/  @!P0 NANOSLEEP.SYNCS 0x989680 ;  /* 0x009896800000895d */ /* 0x002fea0003900000 */
[----:B------:R-:W1:Y:S02]  /*b940*/  @!P0 SYNCS.PHASECHK.TRANS64 P0, [R6+URZ], R5 ;  /* 0x00000005060085a7 */ /* 0x000e64000800007f */
[----:B-1----:R-:W-:Y:S05]  /*b950*/  @!P0 BRA `(.L_x_311) ;  /* 0xfffffffc00f08947 */ /* 0x002fea000383ffff */
[----:B------:R-:W-:Y:S05]  /*b960*/  BRA `(.L_x_325) ;  /* 0xfffffff800e07947 */ /* 0x000fea000383ffff */
.L_x_312:
[----:B-1----:R1:W2:Y:S02]  /*b970*/  SYNCS.PHASECHK.TRANS64.TRYWAIT P0, [R9+URZ], R4 ;  /* 0x00000004090075a7 */ /* 0x0022a4000800017f */
[----:B--2---:R-:W-:Y:S05]  /*b980*/  @!P0 NANOSLEEP.SYNCS 0x989680 ;  /* 0x009896800000895d */ /* 0x004fea0003900000 */
[----:B------:R-:W2:Y:S02]  /*b990*/  @!P0 SYNCS.PHASECHK.TRANS64 P0, [R9+URZ], R4 ;  /* 0x00000004090085a7 */ /* 0x000ea4000800007f */
[----:B--2---:R-:W-:Y:S05]  /*b9a0*/  @!P0 BRA `(.L_x_312) ;  /* 0xfffffffc00f08947 */ /* 0x004fea000383ffff */
[----:B------:R-:W-:Y:S05]  /*b9b0*/  BRA `(.L_x_326) ;  /* 0xfffffff800e87947 */ /* 0x000fea000383ffff */
.L_x_327:
[----:B------:R-:W-:-:S00]  /*b9c0*/  BRA `(.L_x_327) ;  /* 0xfffffffc00fc7947 */ /* 0x000fc0000383ffff */
[----:B------:R-:W-:-:S00]  /*b9d0*/  NOP ;  /* 0x0000000000007918 */ /* 0x000fc00000000000 */
        /* <DEDUP_REMOVED lines=10> */
.L_x_328:


//--------------------- .nv.global.init           --------------------------
	.section	.nv.global.init,"aw",@progbits
.nv.global.init:
	.type		$str$22,@object
	.size		$str$22,($str$23 - $str$22)
$str$22:
        /*0000*/ 	.byte	0x6b, 0x5f, 0x74, 0x69, 0x6c, 0x65, 0x5f, 0x63, 0x6f, 0x75, 0x6e, 0x74, 0x20, 0x3e, 0x3d, 0x20
        /*0010*/ 	.byte	0x31, 0x00
	.type		$str$23,@object
	.size		$str$23,(__unnamed_1 - $str$23)
$str$23:
        /*0012*/ 	.byte	0x2f, 0x74, 0x6d, 0x70, 0x2f, 0x63, 0x75, 0x74, 0x6c, 0x61, 0x73, 0x73, 0x5f, 0x73, 0x77, 0x65
        /*0022*/ 	.byte	0x65, 0x70, 0x5f, 0x73, 0x72, 0x63, 0x2f, 0x69, 0x6e, 0x63, 0x6c, 0x75, 0x64, 0x65, 0x2f, 0x63
        /*0032*/ 	.byte	0x75, 0x74, 0x6c, 0x61, 0x73, 0x73, 0x2f, 0x67, 0x65, 0x6d, 0x6d, 0x2f, 0x63, 0x6f, 0x6c, 0x6c
        /*0042*/ 	.byte	0x65, 0x63, 0x74, 0x69, 0x76, 0x65, 0x2f, 0x73, 0x6d, 0x39, 0x30, 0x5f, 0x6d, 0x6d, 0x61, 0x5f
        /*0052*/ 	.byte	0x74, 0x6d, 0x61, 0x5f, 0x67, 0x6d, 0x6d, 0x61, 0x5f, 0x73, 0x73, 0x5f, 0x77, 0x61, 0x72, 0x70
        /*0062*/ 	.byte	0x73, 0x70, 0x65, 0x63, 0x69, 0x61, 0x6c, 0x69, 0x7a, 0x65, 0x64, 0x2e, 0x68, 0x70, 0x70, 0x00
	.type		__unnamed_1,@object
	.size		__unnamed_1,(.L_0 - __unnamed_1)
__unnamed_1:
        /*0072*/ 	.byte	0x76, 0x6f, 0x69, 0x64, 0x20, 0x63, 0x75, 0x74, 0x6c, 0x61, 0x73, 0x73, 0x3a, 0x3a, 0x67, 0x65
        /* <DEDUP_REMOVED lines=179> */
        /*0bb2*/ 	.byte	0x3a, 0x3a, 0x69, 0x64, 0x65, 0x6e, 0x74, 0x69, 0x74, 0x79, 0x5d, 0x00
.L_0:


//--------------------- .nv.shared._ZN7cutlass13device_kernelINS_4gemm6kernel13GemmUniversalIN4cute5tupleIJiiiiEEENS1_10collective13CollectiveMmaINS1_34MainloopSm90TmaGmmaWarpSpecializedILi7ENS5_IJNS4_1CILi1EEESB_SB_EEENS1_35KernelTmaWarpSpecializedCooperativeEEENS5_IJNSA_ILi128EEENSA_ILi256EEENSA_ILi32EEEEEENS_6half_tENS5_IJlSB_lEEESJ_SK_NS4_8TiledMMAINS4_8MMA_AtomIJNS4_4SM904GMMA26MMA_64x256x16_F32F16F16_SSILNSO_5MajorE0ELSQ_0ELNSO_7ScaleInE1ELSR_1EEEEEENS4_6LayoutINS5_IJNSA_ILi2EEESB_SB_EEENS5_IJSB_NSA_ILi0EEESX_EEEEENS5_IJNS4_10UnderscoreES10_S10_EEEEENS4_13SM90_TMA_LOADENS4_14ComposedLayoutINS4_7SwizzleILi2ELi4ELi3EEENS4_18smem_ptr_flag_bitsILi16EEENSU_INS5_IJNSA_ILi8EEESH_EEENS5_IJSH_SB_EEEEEEEvNS4_8identityES13_S1D_vS1E_EENS_8epilogue10collective6detail29Sm90TmaWarpSpecializedAdapterINS1H_15DefaultEpilogueISJ_SK_SK_NS1G_6thread17LinearCombinationISJ_Li1EffLNS1L_9ScaleType4KindE0ELNS_15FloatRoundStyleE2ESJ_EENS1_15EpilogueDefaultEEEEEvvEEEEvNT_6ParamsE --------------------------
	.section	.nv.shared._ZN7cutlass13device_kernelINS_4gemm6kernel13GemmUniversalIN4cute5tupleIJiiiiEEENS1_10collective13CollectiveMmaINS1_34MainloopSm90TmaGmmaWarpSpecializedILi7ENS5_IJNS4_1CILi1EEESB_SB_EEENS1_35KernelTmaWarpSpecializedCooperativeEEENS5_IJNSA_ILi128EEENSA_ILi256EEENSA_ILi32EEEEEENS_6half_tENS5_IJlSB_lEEESJ_SK_NS4_8TiledMMAINS4_8MMA_AtomIJNS4_4SM904GMMA26MMA_64x256x16_F32F16F16_SSILNSO_5MajorE0ELSQ_0ELNSO_7ScaleInE1ELSR_1EEEEEENS4_6LayoutINS5_IJNSA_ILi2EEESB_SB_EEENS5_IJSB_NSA_ILi0EEESX_EEEEENS5_IJNS4_10UnderscoreES10_S10_EEEEENS4_13SM90_TMA_LOADENS4_14ComposedLayoutINS4_7SwizzleILi2ELi4ELi3EEENS4_18smem_ptr_flag_bitsILi16EEENSU_INS5_IJNSA_ILi8EEESH_EEENS5_IJSH_SB_EEEEEEEvNS4_8identityES13_S1D_vS1E_EENS_8epilogue10collective6detail29Sm90TmaWarpSpecializedAdapterINS1H_15DefaultEpilogueISJ_SK_SK_NS1G_6thread17LinearCombinationISJ_Li1EffLNS1L_9ScaleType4KindE0ELNS_15FloatRoundStyleE2ESJ_EENS1_15EpilogueDefaultEEEEEvvEEEEvNT_6ParamsE,"aw",@nobits
	.sectionflags	@""
	.align	16
	.zero		1024


//--------------------- .nv.shared.reserved.0     --------------------------
	.section	.nv.shared.reserved.0,"aw",@nobits
	.weak		__nv_reservedSMEM_offset_0_alias
	.size		__nv_reservedSMEM_offset_0_alias, 0, 0
	.other		__nv_reservedSMEM_offset_0_alias,@"STO_CUDA_RESERVED_SHARED STV_DEFAULT"
__nv_reservedSMEM_offset_0_alias:
	.zero		0


//--------------------- .nv.global                --------------------------
	.section	.nv.global,"aw",@nobits
.nv.global:
	.type		_ZN40_INTERNAL_5a3a94a2_4_k_cu_1288053f_212084cute1_E,@object
	.size		_ZN40_INTERNAL_5a3a94a2_4_k_cu_1288053f_212084cute1_E,(_ZN40_INTERNAL_5a3a94a2_4_k_cu_1288053f_212084cuda3std3__45__cpo6cbeginE - _ZN40_INTERNAL_5a3a94a2_4_k_cu_1288053f_212084cute1_E)
_ZN40_INTERNAL_5a3a94a2_4_k_cu_1288053f_212084cute1_E:
	.zero		1
	.type		_ZN40_INTERNAL_5a3a94a2_4_k_cu_1288053f_212084cuda3std3__45__cpo6cbeginE,@object
	.size		_ZN40_INTERNAL_5a3a94a2_4_k_cu_1288053f_212084cuda3std3__45__cpo6cbeginE,(_ZN40_INTERNAL_5a3a94a2_4_k_cu_1288053f_212084cuda3std3__48in_placeE - _ZN40_INTERNAL_5a3a94a2_4_k_cu_1288053f_212084cuda3std3__45__cpo6cbeginE)
_ZN40_INTERNAL_5a3a94a2_4_k_cu_1288053f_212084cuda3std3__45__cpo6cbeginE:
	.zero		1
	.type		_ZN40_INTERNAL_5a3a94a2_4_k_cu_1288053f_212084cuda3std3__48in_placeE,@object
	.size		_ZN40_INTERNAL_5a3a94a2_4_k_cu_1288053f_212084cuda3std3__48in_placeE,(_ZN40_INTERNAL_5a3a94a2_4_k_cu_1288053f_212084cuda3std6ranges3__45__cpo9iter_moveE - _ZN40_INTERNAL_5a3a94a2_4_k_cu_1288053f_212084cuda3std3__48in_placeE)
_ZN40_INTERNAL_5a3a94a2_4_k_cu_1288053f_212084cuda3std3__48in_placeE:
	.zero		1
	.type		_ZN40_INTERNAL_5a3a94a2_4_k_cu_1288053f_212084cuda3std6ranges3__45__cpo9iter_moveE,@object
	.size		_ZN40_INTERNAL_5a3a94a2_4_k_cu_1288053f_212084cuda3std6ranges3__45__cpo9iter_moveE,(_ZN40_INTERNAL_5a3a94a2_4_k_cu_1288053f_212084cuda3std3__45__cpo5beginE - _ZN40_INTERNAL_5a3a94a2_4_k_cu_1288053f_212084cuda3std6ranges3__45__cpo9iter_moveE)
_ZN40_INTERNAL_5a3a94a2_4_k_cu_1288053f_212084cuda3std6ranges3__45__cpo9iter_moveE:
	.zero		1
	.type		_ZN40_INTERNAL_5a3a94a2_4_k_cu_1288053f_212084cuda3std3__45__cpo5beginE,@object
	.size		_ZN40_INTERNAL_5a3a94a2_4_k_cu_1288053f_212084cuda3std3__45__cpo5beginE,(_ZN40_INTERNAL_5a3a94a2_4_k_cu_1288053f_212084cuda3std3__442_GLOBAL__N__5a3a94a2_4_k_cu_1288053f_212086ignoreE - _ZN40_INTERNAL_5a3a94a2_4_k_cu_1288053f_212084cuda3std3__45__cpo5beginE)
_ZN40_INTERNAL_5a3a94a2_4_k_cu_1288053f_212084cuda3std3__45__cpo5beginE:
	.zero		1
	.type		_ZN40_INTERNAL_5a3a94a2_4_k_cu_1288053f_212084cuda3std3__442_GLOBAL__N__5a3a94a2_4_k_cu_1288053f_212086ignoreE,@object
	.size		_ZN40_INTERNAL_5a3a94a2_4_k_cu_1288053f_212084cuda3std3__442_GLOBAL__N__5a3a94a2_4_k_cu_1288053f_212086ignoreE,(_ZN40_INTERNAL_5a3a94a2_4_k_cu_1288053f_212084cute7productE - _ZN40_INTERNAL_5a3a94a2_4_k_cu_1288053f_212084cuda3std3__442_GLOBAL__N__5a3a94a2_4_k_cu_1288053f_212086ignoreE)
_ZN40_INTERNAL_5a3a94a2_4_k_cu_1288053f_212084cuda3std3__442_GLOBAL__N__5a3a94a2_4_k_cu_1288053f_212086ignoreE:
	.zero		1
	.type		_ZN40_INTERNAL_5a3a94a2_4_k_cu_1288053f_212084cute7productE,@object
	.size		_ZN40_INTERNAL_5a3a94a2_4_k_cu_1288053f_212084cute7productE,(_ZN40_INTERNAL_5a3a94a2_4_k_cu_1288053f_212084cuda3std3__45__cpo3endE - _ZN40_INTERNAL_5a3a94a2_4_k_cu_1288053f_212084cute7productE)
_ZN40_INTERNAL_5a3a94a2_4_k_cu_1288053f_212084cute7productE:
	.zero		1
	.type		_ZN40_INTERNAL_5a3a94a2_4_k_cu_1288053f_212084cuda3std3__45__cpo3endE,@object
	.size		_ZN40_INTERNAL_5a3a94a2_4_k_cu_1288053f_212084cuda3std3__45__cpo3endE,(_ZN40_INTERNAL_5a3a94a2_4_k_cu_1288053f_212084cuda3std3__419piecewise_constructE - _ZN40_INTERNAL_5a3a94a2_4_k_cu_1288053f_212084cuda3std3__45__cpo3endE)
_ZN40_INTERNAL_5a3a94a2_4_k_cu_1288053f_212084cuda3std3__45__cpo3endE:
	.zero		1
	.type		_ZN40_INTERNAL_5a3a94a2_4_k_cu_1288053f_212084cuda3std3__419piecewise_constructE,@object
	.size		_ZN40_INTERNAL_5a3a94a2_4_k_cu_1288053f_212084cuda3std3__419piecewise_constructE,(_ZN40_INTERNAL_5a3a94a2_4_k_cu_1288053f_212084cuda3std3__45__cpo4cendE - _ZN40_INTERNAL_5a3a94a2_4_k_cu_1288053f_212084cuda3std3__419piecewise_constructE)
_ZN40_INTERNAL_5a3a94a2_4_k_cu_1288053f_212084cuda3std3__419piecewise_constructE:
	.zero		1
	.type		_ZN40_INTERNAL_5a3a94a2_4_k_cu_1288053f_212084cuda3std3__45__cpo4cendE,@object
	.size		_ZN40_INTERNAL_5a3a94a2_4_k_cu_1288053f_212084cuda3std3__45__cpo4cendE,(_ZN40_INTERNAL_5a3a94a2_4_k_cu_1288053f_212084cuda3std6ranges3__45__cpo4swapE - _ZN40_INTERNAL_5a3a94a2_4_k_cu_1288053f_212084cuda3std3__45__cpo4cendE)
_ZN40_INTERNAL_5a3a94a2_4_k_cu_1288053f_212084cuda3std3__45__cpo4cendE:
	.zero		1
	.type		_ZN40_INTERNAL_5a3a94a2_4_k_cu_1288053f_212084cuda3std6ranges3__45__cpo4swapE,@object
	.size		_ZN40_INTERNAL_5a3a94a2_4_k_cu_1288053f_212084cuda3std6ranges3__45__cpo4swapE,(.L_8 - _ZN40_INTERNAL_5a3a94a2_4_k_cu_1288053f_212084cuda3std6ranges3__45__cpo4swapE)
_ZN40_INTERNAL_5a3a94a2_4_k_cu_1288053f_212084cuda3std6ranges3__45__cpo4swapE:
	.zero		1
.L_8:


//--------------------- .nv.constant0._ZN7cutlass13device_kernelINS_4gemm6kernel13GemmUniversalIN4cute5tupleIJiiiiEEENS1_10collective13CollectiveMmaINS1_34MainloopSm90TmaGmmaWarpSpecializedILi7ENS5_IJNS4_1CILi1EEESB_SB_EEENS1_35KernelTmaWarpSpecializedCooperativeEEENS5_IJNSA_ILi128EEENSA_ILi256EEENSA_ILi32EEEEEENS_6half_tENS5_IJlSB_lEEESJ_SK_NS4_8TiledMMAINS4_8MMA_AtomIJNS4_4SM904GMMA26MMA_64x256x16_F32F16F16_SSILNSO_5MajorE0ELSQ_0ELNSO_7ScaleInE1ELSR_1EEEEEENS4_6LayoutINS5_IJNSA_ILi2EEESB_SB_EEENS5_IJSB_NSA_ILi0EEESX_EEEEENS5_IJNS4_10UnderscoreES10_S10_EEEEENS4_13SM90_TMA_LOADENS4_14ComposedLayoutINS4_7SwizzleILi2ELi4ELi3EEENS4_18smem_ptr_flag_bitsILi16EEENSU_INS5_IJNSA_ILi8EEESH_EEENS5_IJSH_SB_EEEEEEEvNS4_8identityES13_S1D_vS1E_EENS_8epilogue10collective6detail29Sm90TmaWarpSpecializedAdapterINS1H_15DefaultEpilogueISJ_SK_SK_NS1G_6thread17LinearCombinationISJ_Li1EffLNS1L_9ScaleType4KindE0ELNS_15FloatRoundStyleE2ESJ_EENS1_15EpilogueDefaultEEEEEvvEEEEvNT_6ParamsE --------------------------
	.section	.nv.constant0._ZN7cutlass13device_kernelINS_4gemm6kernel13GemmUniversalIN4cute5tupleIJiiiiEEENS1_10collective13CollectiveMmaINS1_34MainloopSm90TmaGmmaWarpSpecializedILi7ENS5_IJNS4_1CILi1EEESB_SB_EEENS1_35KernelTmaWarpSpecializedCooperativeEEENS5_IJNSA_ILi128EEENSA_ILi256EEENSA_ILi32EEEEEENS_6half_tENS5_IJlSB_lEEESJ_SK_NS4_8TiledMMAINS4_8MMA_AtomIJNS4_4SM904GMMA26MMA_64x256x16_F32F16F16_SSILNSO_5MajorE0ELSQ_0ELNSO_7ScaleInE1ELSR_1EEEEEENS4_6LayoutINS5_IJNSA_ILi2EEESB_SB_EEENS5_IJSB_NSA_ILi0EEESX_EEEEENS5_IJNS4_10UnderscoreES10_S10_EEEEENS4_13SM90_TMA_LOADENS4_14ComposedLayoutINS4_7SwizzleILi2ELi4ELi3EEENS4_18smem_ptr_flag_bitsILi16EEENSU_INS5_IJNSA_ILi8EEESH_EEENS5_IJSH_SB_EEEEEEEvNS4_8identityES13_S1D_vS1E_EENS_8epilogue10collective6detail29Sm90TmaWarpSpecializedAdapterINS1H_15DefaultEpilogueISJ_SK_SK_NS1G_6thread17LinearCombinationISJ_Li1EffLNS1L_9ScaleType4KindE0ELNS_15FloatRoundStyleE2ESJ_EENS1_15EpilogueDefaultEEEEEvvEEEEvNT_6ParamsE,"a",@progbits
	.sectionflags	@""
	.align	4
.nv.constant0._ZN7cutlass13device_kernelINS_4gemm6kernel13GemmUniversalIN4cute5tupleIJiiiiEEENS1_10collective13CollectiveMmaINS1_34MainloopSm90TmaGmmaWarpSpecializedILi7ENS5_IJNS4_1CILi1EEESB_SB_EEENS1_35KernelTmaWarpSpecializedCooperativeEEENS5_IJNSA_ILi128EEENSA_ILi256EEENSA_ILi32EEEEEENS_6half_tENS5_IJlSB_lEEESJ_SK_NS4_8TiledMMAINS4_8MMA_AtomIJNS4_4SM904GMMA26MMA_64x256x16_F32F16F16_SSILNSO_5MajorE0ELSQ_0ELNSO_7ScaleInE1ELSR_1EEEEEENS4_6LayoutINS5_IJNSA_ILi2EEESB_SB_EEENS5_IJSB_NSA_ILi0EEESX_EEEEENS5_IJNS4_10UnderscoreES10_S10_EEEEENS4_13SM90_TMA_LOADENS4_14ComposedLayoutINS4_7SwizzleILi2ELi4ELi3EEENS4_18smem_ptr_flag_bitsILi16EEENSU_INS5_IJNSA_ILi8EEESH_EEENS5_IJSH_SB_EEEEEEEvNS4_8identityES13_S1D_vS1E_EENS_8epilogue10collective6detail29Sm90TmaWarpSpecializedAdapterINS1H_15DefaultEpilogueISJ_SK_SK_NS1G_6thread17LinearCombinationISJ_Li1EffLNS1L_9ScaleType4KindE0ELNS_15FloatRoundStyleE2ESJ_EENS1_15EpilogueDefaultEEEEEvvEEEEvNT_6ParamsE:
	.zero		1664


//--------------------- SYMBOLS --------------------------

	.type		.nv.reservedSmem.offset0,@object
	.size		.nv.reservedSmem.offset0,0x4
	.type		__assertfail,@function
